	.headerflags	@"EF_CUDA_TEXMODE_UNIFIED EF_CUDA_64BIT_ADDRESS EF_CUDA_SM80 EF_CUDA_VIRTUAL_SM(EF_CUDA_SM80)"
	.elftype	@"ET_EXEC"


//--------------------- .nv.info                  --------------------------
	.section	.nv.info,"",@"SHT_CUDA_INFO"
	.align	4


	//----- nvinfo : EIATTR_REGCOUNT
	.align		4
        /*0000*/ 	.byte	0x04, 0x2f
        /*0002*/ 	.short	(.L_1 - .L_0)
	.align		4
.L_0:
        /*0004*/ 	.word	index@(candidate3)
        /*0008*/ 	.word	0x000000fe


	//----- nvinfo : EIATTR_MAX_STACK_SIZE
	.align		4
.L_1:
        /*000c*/ 	.byte	0x04, 0x23
        /*000e*/ 	.short	(.L_3 - .L_2)
	.align		4
.L_2:
        /*0010*/ 	.word	index@(candidate3)
        /*0014*/ 	.word	0x00000000


	//----- nvinfo : EIATTR_MIN_STACK_SIZE
	.align		4
.L_3:
        /*0018*/ 	.byte	0x04, 0x12
        /*001a*/ 	.short	(.L_5 - .L_4)
	.align		4
.L_4:
        /*001c*/ 	.word	index@(candidate3)
        /*0020*/ 	.word	0x00000000


	//----- nvinfo : EIATTR_FRAME_SIZE
	.align		4
.L_5:
        /*0024*/ 	.byte	0x04, 0x11
        /*0026*/ 	.short	(.L_7 - .L_6)
	.align		4
.L_6:
        /*0028*/ 	.word	index@(candidate3)
        /*002c*/ 	.word	0x00000000
.L_7:


//--------------------- .nv.info.candidate3       --------------------------
	.section	.nv.info.candidate3,"",@"SHT_CUDA_INFO"
	.align	4


	//----- nvinfo : EIATTR_CUDA_API_VERSION
	.align		4
        /*0000*/ 	.byte	0x04, 0x37
        /*0002*/ 	.short	(.L_9 - .L_8)
.L_8:
        /*0004*/ 	.word	0x00000075


	//----- nvinfo : EIATTR_SW2861232_WAR
	.align		4
.L_9:
        /*0008*/ 	.byte	0x01, 0x35
	.zero		2


	//----- nvinfo : EIATTR_PARAM_CBANK
	.align		4
        /*000c*/ 	.byte	0x04, 0x0a
        /*000e*/ 	.short	(.L_11 - .L_10)
	.align		4
.L_10:
        /*0010*/ 	.word	index@(.nv.constant0.candidate3)
        /*0014*/ 	.short	0x0160
        /*0016*/ 	.short	0x0018


	//----- nvinfo : EIATTR_CBANK_PARAM_SIZE
	.align		4
.L_11:
        /*0018*/ 	.byte	0x03, 0x19
        /*001a*/ 	.short	0x0018


	//----- nvinfo : EIATTR_KPARAM_INFO
	.align		4
        /*001c*/ 	.byte	0x04, 0x17
        /*001e*/ 	.short	(.L_13 - .L_12)
.L_12:
        /*0020*/ 	.word	0x00000000
        /*0024*/ 	.short	0x0002
        /*0026*/ 	.short	0x0010
        /*0028*/ 	.byte	0x00, 0xf0, 0x21, 0x00


	//----- nvinfo : EIATTR_KPARAM_INFO
	.align		4
.L_13:
        /*002c*/ 	.byte	0x04, 0x17
        /*002e*/ 	.short	(.L_15 - .L_14)
.L_14:
        /*0030*/ 	.word	0x00000000
        /*0034*/ 	.short	0x0001
        /*0036*/ 	.short	0x0008
        /*0038*/ 	.byte	0x00, 0xf0, 0x21, 0x00


	//----- nvinfo : EIATTR_KPARAM_INFO
	.align		4
.L_15:
        /*003c*/ 	.byte	0x04, 0x17
        /*003e*/ 	.short	(.L_17 - .L_16)
.L_16:
        /*0040*/ 	.word	0x00000000
        /*0044*/ 	.short	0x0000
        /*0046*/ 	.short	0x0000
        /*0048*/ 	.byte	0x00, 0xf0, 0x21, 0x00


	//----- nvinfo : EIATTR_MAXREG_COUNT
	.align		4
.L_17:
        /*004c*/ 	.byte	0x03, 0x1b
        /*004e*/ 	.short	0x00ff


	//----- nvinfo : EIATTR_EXIT_INSTR_OFFSETS
	.align		4
        /*0050*/ 	.byte	0x04, 0x1c
        /*0052*/ 	.short	(.L_19 - .L_18)


	//   ....[0]....
.L_18:
        /*0054*/ 	.word	0x00007730


	//----- nvinfo : EIATTR_MAX_THREADS
	.align		4
.L_19:
        /*0058*/ 	.byte	0x04, 0x05
        /*005a*/ 	.short	(.L_21 - .L_20)
.L_20:
        /*005c*/ 	.word	0x000000e0
        /*0060*/ 	.word	0x00000001
        /*0064*/ 	.word	0x00000001


	//----- nvinfo : EIATTR_CRS_STACK_SIZE
	.align		4
.L_21:
        /*0068*/ 	.byte	0x04, 0x1e
        /*006a*/ 	.short	(.L_23 - .L_22)
.L_22:
        /*006c*/ 	.word	0x00000000
.L_23:


//--------------------- .nv.rel.action            --------------------------
	.section	.nv.rel.action,"",@"SHT_CUDA_RELOCINFO"
	.align	8
	.sectionentsize	8
        /*0000*/ 	.byte	0x4b, 0x00, 0x00, 0x00, 0x00, 0x00, 0x00, 0x00, 0x00, 0x02, 0x02, 0x08, 0x10, 0x0a, 0x2f, 0x22
        /* <DEDUP_REMOVED lines=13> */


//--------------------- .nv.constant0.candidate3  --------------------------
	.section	.nv.constant0.candidate3,"a",@progbits
	.align	4
.nv.constant0.candidate3:
	.zero		376


//--------------------- .text.candidate3          --------------------------
	.section	.text.candidate3,"ax",@progbits
	.sectionflags	@"SHF_BARRIERS=1"
	.sectioninfo	@"SHI_REGISTERS=254"
	.align	128
        .global         candidate3
        .type           candidate3,@function
        .size           candidate3,(.L_x_9 - candidate3)
        .other          candidate3,@"STO_CUDA_ENTRY STV_DEFAULT"
candidate3:
.text.candidate3:
[----:B------:R-:W-:-:S02]  /*0000*/  MOV R1, c[0x0][0x28] ;  /* 0x00000a0000017a02 */ /* 0x000fc40000000f00 */
[----:B------:R-:W0:Y:S01]  /*0010*/  S2R R0, SR_TID.X ;  /* 0x0000000000007919 */ /* 0x000e220000002100 */
[----:B------:R-:W-:Y:S01]  /*0020*/  HFMA2.MMA R2, -RZ, RZ, 0, 0 ;  /* 0x00000000ff027435 */ /* 0x000fe200000001ff */
[----:B------:R-:W-:Y:S01]  /*0030*/  CS2R R130, SRZ ;  /* 0x0000000000827805 */ /* 0x000fe2000001ff00 */
        /* <DEDUP_REMOVED lines=21> */
[C---:B0-----:R-:W-:Y:S01]  /*0190*/  IMAD.HI R31, R0.reuse, 0x5397829d, RZ ;  /* 0x5397829d001f7827 */ /* 0x041fe200078e02ff */
[C---:B------:R-:W-:Y:S01]  /*01a0*/  IADD3 R10, R0.reuse, 0xe0, RZ ;  /* 0x000000e0000a7810 */ /* 0x040fe20007ffe0ff */
[----:B------:R-:W-:Y:S01]  /*01b0*/  CS2R R190, SRZ ;  /* 0x0000000000be7805 */ /* 0x000fe2000001ff00 */
[----:B------:R-:W-:Y:S01]  /*01c0*/  MOV R3, R0 ;  /* 0x0000000000037202 */ /* 0x000fe20000000f00 */
[C---:B------:R-:W-:Y:S01]  /*01d0*/  IMAD.HI R9, R0.reuse, 0x3e0f83e1, RZ ;  /* 0x3e0f83e100097827 */ /* 0x040fe200078e02ff */
[----:B------:R-:W-:Y:S01]  /*01e0*/  IADD3 R12, R0, 0x1c0, RZ ;  /* 0x000001c0000c7810 */ /* 0x000fe20007ffe0ff */
[----:B------:R-:W-:Y:S01]  /*01f0*/  CS2R R160, SRZ ;  /* 0x0000000000a07805 */ /* 0x000fe2000001ff00 */
[----:B------:R-:W-:Y:S01]  /*0200*/  SHF.R.U32.HI R6, RZ, 0x1f, R31 ;  /* 0x0000001fff067819 */ /* 0x000fe2000001161f */
[----:B------:R-:W-:Y:S01]  /*0210*/  IMAD.HI R5, R10, 0x5397829d, RZ ;  /* 0x5397829d0a057827 */ /* 0x000fe200078e02ff */
[----:B------:R-:W-:Y:S01]  /*0220*/  SHF.R.U32.HI R4, RZ, 0x1f, R9 ;  /* 0x0000001fff047819 */ /* 0x000fe20000011609 */
[----:B------:R-:W-:Y:S01]  /*0230*/  CS2R R152, SRZ ;  /* 0x0000000000987805 */ /* 0x000fe2000001ff00 */
[C---:B------:R-:W-:Y:S01]  /*0240*/  IADD3 R14, R0.reuse, 0x2a0, RZ ;  /* 0x000002a0000e7810 */ /* 0x040fe20007ffe0ff */
[----:B------:R-:W-:Y:S01]  /*0250*/  IMAD.HI R49, R0, -0x6db6db6d, R2 ;  /* 0x9249249300317827 */ /* 0x000fe200078e0202 */
[----:B------:R-:W-:Y:S01]  /*0260*/  LEA.HI.SX32 R31, R31, R6, 0x1c ;  /* 0x000000061f1f7211 */ /* 0x000fe200078fe2ff */
[----:B------:R-:W-:Y:S01]  /*0270*/  CS2R R144, SRZ ;  /* 0x0000000000907805 */ /* 0x000fe2000001ff00 */
[----:B------:R-:W-:Y:S01]  /*0280*/  LEA.HI.SX32 R9, R9, R4, 0x1d ;  /* 0x0000000409097211 */ /* 0x000fe200078feaff */
[----:B------:R-:W-:Y:S01]  /*0290*/  IMAD.HI R6, R12, 0x5397829d, RZ ;  /* 0x5397829d0c067827 */ /* 0x000fe200078e02ff */
[----:B------:R-:W-:Y:S01]  /*02a0*/  SHF.R.U32.HI R2, RZ, 0x1f, R5 ;  /* 0x0000001fff027819 */ /* 0x000fe20000011605 */
[----:B------:R-:W-:Y:S01]  /*02b0*/  CS2R R196, SRZ ;  /* 0x0000000000c47805 */ /* 0x000fe2000001ff00 */
[----:B------:R-:W-:Y:S01]  /*02c0*/  IADD3 R4, R0, 0xc, RZ ;  /* 0x0000000c00047810 */ /* 0x000fe20007ffe0ff */
[----:B------:R-:W-:Y:S01]  /*02d0*/  IMAD.HI R7, R14, 0x5397829d, RZ ;  /* 0x5397829d0e077827 */ /* 0x000fe200078e02ff */
[----:B------:R-:W-:Y:S01]  /*02e0*/  LEA.HI.SX32 R5, R5, R2, 0x1c ;  /* 0x0000000205057211 */ /* 0x000fe200078fe2ff */
[----:B------:R-:W-:Y:S01]  /*02f0*/  CS2R R136, SRZ ;  /* 0x0000000000887805 */ /* 0x000fe2000001ff00 */
[----:B------:R-:W-:Y:S01]  /*0300*/  IADD3 R35, R0, 0x1a, RZ ;  /* 0x0000001a00237810 */ /* 0x000fe20007ffe0ff */
[----:B------:R-:W-:Y:S01]  /*0310*/  IMAD.HI R43, R4, 0x3e0f83e1, RZ ;  /* 0x3e0f83e1042b7827 */ /* 0x000fe200078e02ff */
[----:B------:R-:W-:Y:S01]  /*0320*/  SHF.R.U32.HI R3, RZ, 0x1f, R6 ;  /* 0x0000001fff037819 */ /* 0x000fe20000011606 */
[----:B------:R-:W-:Y:S01]  /*0330*/  CS2R R168, SRZ ;  /* 0x0000000000a87805 */ /* 0x000fe2000001ff00 */
[----:B------:R-:W-:Y:S01]  /*0340*/  SHF.R.U32.HI R2, RZ, 0x1f, R7 ;  /* 0x0000001fff027819 */ /* 0x000fe20000011607 */
[----:B------:R-:W-:Y:S01]  /*0350*/  IMAD.HI R40, R35, 0x3e0f83e1, RZ ;  /* 0x3e0f83e123287827 */ /* 0x000fe200078e02ff */
[----:B------:R-:W-:Y:S01]  /*0360*/  IADD3 R36, R0, 0x1f, RZ ;  /* 0x0000001f00247810 */ /* 0x000fe20007ffe0ff */
[----:B------:R-:W-:Y:S01]  /*0370*/  CS2R R176, SRZ ;  /* 0x0000000000b07805 */ /* 0x000fe2000001ff00 */
[----:B------:R-:W-:Y:S01]  /*0380*/  LEA.HI.SX32 R6, R6, R3, 0x1c ;  /* 0x0000000306067211 */ /* 0x000fe200078fe2ff */
[----:B------:R-:W-:Y:S01]  /*0390*/  IMAD.HI R10, R10, 0x3e0f83e1, RZ ;  /* 0x3e0f83e10a0a7827 */ /* 0x000fe200078e02ff */
[----:B------:R-:W-:Y:S01]  /*03a0*/  LEA.HI.SX32 R7, R7, R2, 0x1c ;  /* 0x0000000207077211 */ /* 0x000fe200078fe2ff */
[----:B------:R-:W-:Y:S01]  /*03b0*/  CS2R R184, SRZ ;  /* 0x0000000000b87805 */ /* 0x000fe2000001ff00 */
[----:B------:R-:W-:Y:S01]  /*03c0*/  IADD3 R3, R0, 0x5, RZ ;  /* 0x0000000500037810 */ /* 0x000fe20007ffe0ff */
[----:B------:R-:W-:Y:S01]  /*03d0*/  IMAD.HI R47, R36, 0x3e0f83e1, RZ ;  /* 0x3e0f83e1242f7827 */ /* 0x000fe200078e02ff */
[----:B------:R-:W-:Y:S01]  /*03e0*/  SHF.R.U32.HI R2, RZ, 0x1f, R43 ;  /* 0x0000001fff027819 */ /* 0x000fe2000001162b */
[----:B------:R-:W-:Y:S01]  /*03f0*/  CS2R R194, SRZ ;  /* 0x0000000000c27805 */ /* 0x000fe2000001ff00 */
[----:B------:R-:W-:Y:S01]  /*0400*/  IADD3 R8, R0, 0x11, RZ ;  /* 0x0000001100087810 */ /* 0x000fe20007ffe0ff */
[----:B------:R-:W-:Y:S01]  /*0410*/  IMAD.HI R46, R3, 0x3e0f83e1, RZ ;  /* 0x3e0f83e1032e7827 */ /* 0x000fe200078e02ff */
[----:B------:R-:W-:Y:S01]  /*0420*/  LEA.HI.SX32 R43, R43, R2, 0x1d ;  /* 0x000000022b2b7211 */ /* 0x000fe200078feaff */
[----:B------:R-:W-:Y:S01]  /*0430*/  CS2R R192, SRZ ;  /* 0x0000000000c07805 */ /* 0x000fe2000001ff00 */
[----:B------:R-:W-:Y:S01]  /*0440*/  SHF.R.U32.HI R11, RZ, 0x1f, R40 ;  /* 0x0000001fff0b7819 */ /* 0x000fe20000011628 */
[----:B------:R-:W-:Y:S01]  /*0450*/  IMAD.HI R53, R8, 0x3e0f83e1, RZ ;  /* 0x3e0f83e108357827 */ /* 0x000fe200078e02ff */
[----:B------:R-:W-:Y:S01]  /*0460*/  SHF.R.U32.HI R2, RZ, 0x1f, R47 ;  /* 0x0000001fff027819 */ /* 0x000fe2000001162f */
[----:B------:R-:W-:Y:S01]  /*0470*/  CS2R R158, SRZ ;  /* 0x00000000009e7805 */ /* 0x000fe2000001ff00 */
[----:B------:R-:W-:Y:S01]  /*0480*/  IADD3 R38, R0, 0xa, RZ ;  /* 0x0000000a00267810 */ /* 0x000fe20007ffe0ff */
[----:B------:R-:W-:Y:S01]  /*0490*/  IMAD.HI R12, R12, 0x3e0f83e1, RZ ;  /* 0x3e0f83e10c0c7827 */ /* 0x000fe200078e02ff */
[----:B------:R-:W-:Y:S01]  /*04a0*/  IADD3 R37, R0, 0x3, RZ ;  /* 0x0000000300257810 */ /* 0x000fe20007ffe0ff */
[----:B------:R-:W-:Y:S01]  /*04b0*/  CS2R R150, SRZ ;  /* 0x0000000000967805 */ /* 0x000fe2000001ff00 */
[----:B------:R-:W-:Y:S01]  /*04c0*/  LEA.HI.SX32 R40, R40, R11, 0x1d ;  /* 0x0000000b28287211 */ /* 0x000fe200078feaff */
[----:B------:R-:W-:Y:S01]  /*04d0*/  IMAD.HI R55, R38, 0x3e0f83e1, RZ ;  /* 0x3e0f83e126377827 */ /* 0x000fe200078e02ff */
[----:B------:R-:W-:Y:S01]  /*04e0*/  LEA.HI.SX32 R47, R47, R2, 0x1d ;  /* 0x000000022f2f7211 */ /* 0x000fe200078feaff */
[----:B------:R-:W-:Y:S01]  /*04f0*/  CS2R R142, SRZ ;  /* 0x00000000008e7805 */ /* 0x000fe2000001ff00 */
[----:B------:R-:W-:Y:S01]  /*0500*/  SHF.R.U32.HI R11, RZ, 0x1f, R46 ;  /* 0x0000001fff0b7819 */ /* 0x000fe2000001162e */
[----:B------:R-:W-:Y:S01]  /*0510*/  IMAD.HI R58, R37, 0x3e0f83e1, RZ ;  /* 0x3e0f83e1253a7827 */ /* 0x000fe200078e02ff */
[----:B------:R-:W-:Y:S01]  /*0520*/  SHF.R.U32.HI R2, RZ, 0x1f, R53 ;  /* 0x0000001fff027819 */ /* 0x000fe20000011635 */
[----:B------:R-:W-:Y:S01]  /*0530*/  ULDC.64 UR4, c[0x0][0x118] ;  /* 0x0000460000047ab9 */ /* 0x000fe20000000a00 */
[C---:B------:R-:W-:Y:S01]  /*0540*/  IADD3 R44, R0.reuse, 0x1d, RZ ;  /* 0x0000001d002c7810 */ /* 0x040fe20007ffe0ff */
[----:B------:R-:W-:Y:S01]  /*0550*/  IMAD R43, R43, -0x21, R4 ;  /* 0xffffffdf2b2b7824 */ /* 0x000fe200078e0204 */
[----:B------:R-:W-:Y:S01]  /*0560*/  IADD3 R41, R0, 0x16, RZ ;  /* 0x0000001600297810 */ /* 0x000fe20007ffe0ff */
[----:B------:R-:W0:Y:S01]  /*0570*/  S2R R4, SR_CTAID.X ;  /* 0x0000000000047919 */ /* 0x000e220000002500 */
[----:B------:R-:W-:Y:S01]  /*0580*/  LEA.HI.SX32 R46, R46, R11, 0x1d ;  /* 0x0000000b2e2e7211 */ /* 0x000fe200078feaff */
[----:B------:R-:W-:Y:S01]  /*0590*/  IMAD.HI R59, R44, 0x3e0f83e1, RZ ;  /* 0x3e0f83e12c3b7827 */ /* 0x000fe200078e02ff */
[----:B------:R-:W-:-:S02]  /*05a0*/  LEA.HI.SX32 R53, R53, R2, 0x1d ;  /* 0x0000000235357211 */ /* 0x000fc400078feaff */
[----:B------:R-:W-:Y:S01]  /*05b0*/  SHF.R.U32.HI R2, RZ, 0x1f, R55 ;  /* 0x0000001fff027819 */ /* 0x000fe20000011637 */
[----:B------:R-:W-:Y:S01]  /*05c0*/  IMAD.HI R62, R41, 0x3e0f83e1, RZ ;  /* 0x3e0f83e1293e7827 */ /* 0x000fe200078e02ff */
[----:B------:R-:W-:Y:S02]  /*05d0*/  SHF.R.U32.HI R11, RZ, 0x1f, R58 ;  /* 0x0000001fff0b7819 */ /* 0x000fe4000001163a */
[C---:B------:R-:W-:Y:S01]  /*05e0*/  IADD3 R50, R0.reuse, 0x8, RZ ;  /* 0x0000000800327810 */ /* 0x040fe20007ffe0ff */
[----:B------:R-:W-:Y:S01]  /*05f0*/  IMAD R53, R53, -0x21, R8 ;  /* 0xffffffdf35357824 */ /* 0x000fe200078e0208 */
[----:B------:R-:W-:Y:S01]  /*0600*/  IADD3 R45, R0, 0x1, RZ ;  /* 0x00000001002d7810 */ /* 0x000fe20007ffe0ff */
[----:B------:R-:W-:Y:S01]  /*0610*/  IMAD R8, R9, -0x21, R0 ;  /* 0xffffffdf09087824 */ /* 0x000fe200078e0200 */
[----:B------:R-:W-:Y:S01]  /*0620*/  LEA.HI.SX32 R55, R55, R2, 0x1d ;  /* 0x0000000237377211 */ /* 0x000fe200078feaff */
[----:B------:R-:W-:Y:S01]  /*0630*/  IMAD.HI R65, R50, 0x3e0f83e1, RZ ;  /* 0x3e0f83e132417827 */ /* 0x000fe200078e02ff */
[----:B------:R-:W-:-:S02]  /*0640*/  LEA.HI.SX32 R58, R58, R11, 0x1d ;  /* 0x0000000b3a3a7211 */ /* 0x000fc400078feaff */
[C---:B------:R-:W-:Y:S01]  /*0650*/  IADD3 R33, R0.reuse, 0x13, RZ ;  /* 0x0000001300217810 */ /* 0x040fe20007ffe0ff */
[----:B------:R-:W-:Y:S01]  /*0660*/  IMAD.HI R68, R45, 0x3e0f83e1, RZ ;  /* 0x3e0f83e12d447827 */ /* 0x000fe200078e02ff */
[----:B------:R-:W-:Y:S02]  /*0670*/  SHF.R.U32.HI R2, RZ, 0x1f, R59 ;  /* 0x0000001fff027819 */ /* 0x000fe4000001163b */
[----:B------:R-:W-:Y:S01]  /*0680*/  SHF.R.U32.HI R11, RZ, 0x1f, R62 ;  /* 0x0000001fff0b7819 */ /* 0x000fe2000001163e */
[----:B------:R-:W-:Y:S01]  /*0690*/  IMAD.HI R42, R33, 0x3e0f83e1, RZ ;  /* 0x3e0f83e1212a7827 */ /* 0x000fe200078e02ff */
[----:B------:R-:W-:Y:S02]  /*06a0*/  IADD3 R56, R0, 0x1b, RZ ;  /* 0x0000001b00387810 */ /* 0x000fe40007ffe0ff */
[----:B------:R-:W-:Y:S01]  /*06b0*/  LEA.HI.SX32 R59, R59, R2, 0x1d ;  /* 0x000000023b3b7211 */ /* 0x000fe200078feaff */
[----:B------:R-:W-:Y:S01]  /*06c0*/  IMAD R91, R58, -0x21, R37 ;  /* 0xffffffdf3a5b7824 */ /* 0x000fe200078e0225 */
[----:B------:R-:W-:Y:S01]  /*06d0*/  LEA.HI.SX32 R62, R62, R11, 0x1d ;  /* 0x0000000b3e3e7211 */ /* 0x000fe200078feaff */
[----:B------:R-:W-:Y:S01]  /*06e0*/  IMAD.HI R71, R56, 0x3e0f83e1, RZ ;  /* 0x3e0f83e138477827 */ /* 0x000fe200078e02ff */
[C---:B------:R-:W-:Y:S01]  /*06f0*/  IADD3 R34, R0.reuse, 0x18, RZ ;  /* 0x0000001800227810 */ /* 0x040fe20007ffe0ff */
[----:B------:R-:W-:Y:S01]  /*0700*/  HFMA2.MMA R37, -RZ, RZ, 0, 1.6689300537109375e-06 ;  /* 0x0000001cff257435 */ /* 0x000fe200000001ff */
[----:B------:R-:W-:Y:S01]  /*0710*/  IADD3 R39, R0, 0xf, RZ ;  /* 0x0000000f00277810 */ /* 0x000fe20007ffe0ff */
[----:B------:R-:W-:Y:S01]  /*0720*/  IMAD R55, R55, -0x21, R38 ;  /* 0xffffffdf37377824 */ /* 0x000fe200078e0226 */
[----:B------:R-:W-:Y:S01]  /*0730*/  SHF.R.U32.HI R2, RZ, 0x1f, R65 ;  /* 0x0000001fff027819 */ /* 0x000fe20000011641 */
[----:B------:R-:W-:Y:S01]  /*0740*/  IMAD.HI R51, R34, 0x3e0f83e1, RZ ;  /* 0x3e0f83e122337827 */ /* 0x000fe200078e02ff */
[----:B------:R-:W-:-:S02]  /*0750*/  SHF.R.U32.HI R11, RZ, 0x1f, R68 ;  /* 0x0000001fff0b7819 */ /* 0x000fc40000011644 */
[----:B------:R-:W-:Y:S01]  /*0760*/  IADD3 R52, R0, 0xd, RZ ;  /* 0x0000000d00347810 */ /* 0x000fe20007ffe0ff */
[----:B------:R-:W-:Y:S01]  /*0770*/  IMAD.HI R64, R39, 0x3e0f83e1, RZ ;  /* 0x3e0f83e127407827 */ /* 0x000fe200078e02ff */
[----:B------:R-:W-:Y:S02]  /*0780*/  LEA.HI.SX32 R65, R65, R2, 0x1d ;  /* 0x0000000241417211 */ /* 0x000fe400078feaff */
[----:B------:R-:W-:Y:S01]  /*0790*/  LEA.HI.SX32 R68, R68, R11, 0x1d ;  /* 0x0000000b44447211 */ /* 0x000fe200078feaff */
[----:B------:R-:W-:Y:S01]  /*07a0*/  IMAD.HI R11, R52, 0x3e0f83e1, RZ ;  /* 0x3e0f83e1340b7827 */ /* 0x000fe200078e02ff */
[----:B------:R-:W-:Y:S02]  /*07b0*/  SHF.R.U32.HI R13, RZ, 0x1f, R42 ;  /* 0x0000001fff0d7819 */ /* 0x000fe4000001162a */
[C---:B------:R-:W-:Y:S01]  /*07c0*/  IADD3 R54, R0.reuse, 0x14, RZ ;  /* 0x0000001400367810 */ /* 0x040fe20007ffe0ff */
[----:B------:R-:W-:Y:S01]  /*07d0*/  IMAD R65, R65, -0x21, R50 ;  /* 0xffffffdf41417824 */ /* 0x000fe200078e0232 */
[----:B------:R-:W-:Y:S01]  /*07e0*/  IADD3 R60, R0, 0x6, RZ ;  /* 0x00000006003c7810 */ /* 0x000fe20007ffe0ff */
[----:B------:R-:W-:Y:S01]  /*07f0*/  IMAD R47, R47, -0x21, R36 ;  /* 0xffffffdf2f2f7824 */ /* 0x000fe200078e0224 */
[----:B------:R-:W-:Y:S01]  /*0800*/  SHF.R.U32.HI R2, RZ, 0x1f, R71 ;  /* 0x0000001fff027819 */ /* 0x000fe20000011647 */
[----:B------:R-:W-:Y:S01]  /*0810*/  IMAD.HI R73, R54, 0x3e0f83e1, RZ ;  /* 0x3e0f83e136497827 */ /* 0x000fe200078e02ff */
[----:B------:R-:W-:-:S02]  /*0820*/  LEA.HI.SX32 R42, R42, R13, 0x1d ;  /* 0x0000000d2a2a7211 */ /* 0x000fc400078feaff */
[----:B------:R-:W-:Y:S01]  /*0830*/  LEA.HI.SX32 R71, R71, R2, 0x1d ;  /* 0x0000000247477211 */ /* 0x000fe200078feaff */
[----:B------:R-:W-:Y:S01]  /*0840*/  IMAD.HI R2, R60, 0x3e0f83e1, RZ ;  /* 0x3e0f83e13c027827 */ /* 0x000fe200078e02ff */
[----:B------:R-:W-:Y:S02]  /*0850*/  SHF.R.U32.HI R16, RZ, 0x1f, R51 ;  /* 0x0000001fff107819 */ /* 0x000fe40000011633 */
[----:B------:R-:W-:Y:S01]  /*0860*/  SHF.R.U32.HI R13, RZ, 0x1f, R64 ;  /* 0x0000001fff0d7819 */ /* 0x000fe20000011640 */
[----:B------:R-:W-:Y:S01]  /*0870*/  IMAD R59, R59, -0x21, R44 ;  /* 0xffffffdf3b3b7824 */ /* 0x000fe200078e022c */
[----:B------:R-:W-:Y:S01]  /*0880*/  IADD3 R57, R0, 0x20, RZ ;  /* 0x0000002000397810 */ /* 0x000fe20007ffe0ff */
[----:B------:R-:W-:Y:S01]  /*0890*/  IMAD R71, R71, -0x21, R56 ;  /* 0xffffffdf47477824 */ /* 0x000fe200078e0238 */
[----:B------:R-:W-:Y:S01]  /*08a0*/  SHF.R.U32.HI R18, RZ, 0x1f, R11 ;  /* 0x0000001fff127819 */ /* 0x000fe2000001160b */
[----:B------:R-:W-:Y:S01]  /*08b0*/  IMAD R45, R68, -0x21, R45 ;  /* 0xffffffdf442d7824 */ /* 0x000fe200078e022d */
[----:B------:R-:W-:Y:S01]  /*08c0*/  LEA.HI.SX32 R51, R51, R16, 0x1d ;  /* 0x0000001033337211 */ /* 0x000fe200078feaff */
[----:B------:R-:W-:Y:S01]  /*08d0*/  IMAD R35, R40, -0x21, R35 ;  /* 0xffffffdf28237824 */ /* 0x000fe200078e0223 */
[----:B------:R-:W-:Y:S01]  /*08e0*/  LEA.HI.SX32 R64, R64, R13, 0x1d ;  /* 0x0000000d40407211 */ /* 0x000fe200078feaff */
[----:B------:R-:W-:Y:S01]  /*08f0*/  IMAD.HI R13, R57, 0x3e0f83e1, RZ ;  /* 0x3e0f83e1390d7827 */ /* 0x000fe200078e02ff */
[----:B------:R-:W-:-:S02]  /*0900*/  LEA.HI.SX32 R97, R11, R18, 0x1d ;  /* 0x000000120b617211 */ /* 0x000fc400078feaff */
[----:B------:R-:W-:Y:S01]  /*0910*/  SHF.R.U32.HI R16, RZ, 0x1f, R73 ;  /* 0x0000001fff107819 */ /* 0x000fe20000011649 */
[----:B------:R-:W-:Y:S01]  /*0920*/  IMAD R95, R64, -0x21, R39 ;  /* 0xffffffdf405f7824 */ /* 0x000fe200078e0227 */
[----:B------:R-:W-:Y:S01]  /*0930*/  IADD3 R66, R0, 0x19, RZ ;  /* 0x0000001900427810 */ /* 0x000fe20007ffe0ff */
[----:B------:R-:W-:Y:S01]  /*0940*/  IMAD R93, R62, -0x21, R41 ;  /* 0xffffffdf3e5d7824 */ /* 0x000fe200078e0229 */
[----:B------:R-:W-:Y:S01]  /*0950*/  SHF.R.U32.HI R11, RZ, 0x1f, R2 ;  /* 0x0000001fff0b7819 */ /* 0x000fe20000011602 */
[----:B------:R-:W-:Y:S01]  /*0960*/  IMAD R99, R97, -0x21, R52 ;  /* 0xffffffdf61637824 */ /* 0x000fe200078e0234 */
[----:B------:R-:W-:Y:S02]  /*0970*/  LEA.HI.SX32 R73, R73, R16, 0x1d ;  /* 0x0000001049497211 */ /* 0x000fe400078feaff */
[----:B------:R-:W-:Y:S01]  /*0980*/  LEA.HI.SX32 R101, R2, R11, 0x1d ;  /* 0x0000000b02657211 */ /* 0x000fe200078feaff */
[----:B------:R-:W-:Y:S01]  /*0990*/  IMAD.HI R2, R66, 0x3e0f83e1, RZ ;  /* 0x3e0f83e142027827 */ /* 0x000fe200078e02ff */
[----:B------:R-:W-:-:S02]  /*09a0*/  IADD3 R61, R0, 0xb, RZ ;  /* 0x0000000b003d7810 */ /* 0x000fc40007ffe0ff */
[----:B------:R-:W-:Y:S01]  /*09b0*/  SHF.R.U32.HI R16, RZ, 0x1f, R13 ;  /* 0x0000001fff107819 */ /* 0x000fe2000001160d */
[----:B------:R-:W-:Y:S01]  /*09c0*/  IMAD R101, R101, -0x21, R60 ;  /* 0xffffffdf65657824 */ /* 0x000fe200078e023c */
[C---:B------:R-:W-:Y:S01]  /*09d0*/  IADD3 R63, R0.reuse, 0x12, RZ ;  /* 0x00000012003f7810 */ /* 0x040fe20007ffe0ff */
[----:B------:R-:W-:Y:S01]  /*09e0*/  IMAD R73, R73, -0x21, R54 ;  /* 0xffffffdf49497824 */ /* 0x000fe200078e0236 */
[----:B------:R-:W-:Y:S01]  /*09f0*/  LEA.HI.SX32 R70, R13, R16, 0x1d ;  /* 0x000000100d467211 */ /* 0x000fe200078feaff */
[----:B------:R-:W-:Y:S01]  /*0a00*/  IMAD.HI R13, R61, 0x3e0f83e1, RZ ;  /* 0x3e0f83e13d0d7827 */ /* 0x000fe200078e02ff */
[C---:B------:R-:W-:Y:S02]  /*0a10*/  IADD3 R69, R0.reuse, 0x4, RZ ;  /* 0x0000000400457810 */ /* 0x040fe40007ffe0ff */
[----:B------:R-:W-:Y:S01]  /*0a20*/  SHF.R.U32.HI R11, RZ, 0x1f, R2 ;  /* 0x0000001fff0b7819 */ /* 0x000fe20000011602 */
[----:B------:R-:W-:Y:S01]  /*0a30*/  IMAD.HI R15, R63, 0x3e0f83e1, RZ ;  /* 0x3e0f83e13f0f7827 */ /* 0x000fe200078e02ff */
[----:B------:R-:W-:-:S02]  /*0a40*/  IADD3 R67, R0, 0x1e, RZ ;  /* 0x0000001e00437810 */ /* 0x000fc40007ffe0ff */
[----:B------:R-:W-:Y:S01]  /*0a50*/  LEA.HI.SX32 R105, R2, R11, 0x1d ;  /* 0x0000000b02697211 */ /* 0x000fe200078feaff */
[----:B------:R-:W-:Y:S01]  /*0a60*/  IMAD.HI R2, R69, 0x3e0f83e1, RZ ;  /* 0x3e0f83e145027827 */ /* 0x000fe200078e02ff */
[----:B------:R-:W-:Y:S02]  /*0a70*/  SHF.R.U32.HI R18, RZ, 0x1f, R13 ;  /* 0x0000001fff127819 */ /* 0x000fe4000001160d */
[----:B------:R-:W-:Y:S01]  /*0a80*/  SHF.R.U32.HI R16, RZ, 0x1f, R15 ;  /* 0x0000001fff107819 */ /* 0x000fe2000001160f */
[----:B------:R-:W-:Y:S01]  /*0a90*/  IMAD R105, R105, -0x21, R66 ;  /* 0xffffffdf69697824 */ /* 0x000fe200078e0242 */
[----:B------:R-:W-:Y:S01]  /*0aa0*/  LEA.HI.SX32 R74, R13, R18, 0x1d ;  /* 0x000000120d4a7211 */ /* 0x000fe200078feaff */
[----:B------:R-:W-:Y:S01]  /*0ab0*/  IMAD.HI R13, R67, 0x3e0f83e1, RZ ;  /* 0x3e0f83e1430d7827 */ /* 0x000fe200078e02ff */
[C---:B------:R-:W-:Y:S02]  /*0ac0*/  IADD3 R88, R0.reuse, 0x17, RZ ;  /* 0x0000001700587810 */ /* 0x040fe40007ffe0ff */
[----:B------:R-:W-:Y:S01]  /*0ad0*/  IADD3 R90, R0, 0x10, RZ ;  /* 0x00000010005a7810 */ /* 0x000fe20007ffe0ff */
[----:B------:R-:W-:Y:S01]  /*0ae0*/  IMAD R103, R70, -0x21, R57 ;  /* 0xffffffdf46677824 */ /* 0x000fe200078e0239 */
[----:B------:R-:W-:Y:S01]  /*0af0*/  SHF.R.U32.HI R11, RZ, 0x1f, R2 ;  /* 0x0000001fff0b7819 */ /* 0x000fe20000011602 */
[----:B------:R-:W-:Y:S01]  /*0b00*/  IMAD R109, R74, -0x21, R61 ;  /* 0xffffffdf4a6d7824 */ /* 0x000fe200078e023d */
[----:B------:R-:W-:Y:S01]  /*0b10*/  LEA.HI.SX32 R72, R15, R16, 0x1d ;  /* 0x000000100f487211 */ /* 0x000fe200078feaff */
[----:B------:R-:W-:Y:S01]  /*0b20*/  IMAD.HI R15, R88, 0x3e0f83e1, RZ ;  /* 0x3e0f83e1580f7827 */ /* 0x000fe200078e02ff */
[----:B------:R-:W-:-:S02]  /*0b30*/  LEA.HI.SX32 R76, R2, R11, 0x1d ;  /* 0x0000000b024c7211 */ /* 0x000fc400078feaff */
[----:B------:R-:W-:Y:S01]  /*0b40*/  IADD3 R92, R0, 0x9, RZ ;  /* 0x00000009005c7810 */ /* 0x000fe20007ffe0ff */
[----:B------:R-:W-:Y:S01]  /*0b50*/  IMAD.HI R11, R90, 0x3e0f83e1, RZ ;  /* 0x3e0f83e15a0b7827 */ /* 0x000fe200078e02ff */
[----:B------:R-:W-:Y:S02]  /*0b60*/  SHF.R.U32.HI R16, RZ, 0x1f, R13 ;  /* 0x0000001fff107819 */ /* 0x000fe4000001160d */
[----:B------:R-:W-:Y:S01]  /*0b70*/  SHF.R.U32.HI R2, RZ, 0x1f, R15 ;  /* 0x0000001fff027819 */ /* 0x000fe2000001160f */
[----:B------:R-:W-:Y:S01]  /*0b80*/  IMAD R69, R76, -0x21, R69 ;  /* 0xffffffdf4c457824 */ /* 0x000fe200078e0245 */
[----:B------:R-:W-:Y:S01]  /*0b90*/  LEA.HI.SX32 R86, R13, R16, 0x1d ;  /* 0x000000100d567211 */ /* 0x000fe200078feaff */
[----:B------:R-:W-:Y:S01]  /*0ba0*/  IMAD.HI R13, R92, 0x3e0f83e1, RZ ;  /* 0x3e0f83e15c0d7827 */ /* 0x000fe200078e02ff */
[----:B------:R-:W-:Y:S01]  /*0bb0*/  IADD3 R94, R0, 0x2, RZ ;  /* 0x00000002005e7810 */ /* 0x000fe20007ffe0ff */
[----:B------:R-:W-:Y:S01]  /*0bc0*/  HFMA2.MMA R76, -RZ, RZ, 0, 0 ;  /* 0x00000000ff4c7435 */ /* 0x000fe200000001ff */
[----:B------:R-:W-:Y:S01]  /*0bd0*/  SHF.R.U32.HI R16, RZ, 0x1f, R11 ;  /* 0x0000001fff107819 */ /* 0x000fe2000001160b */
[----:B------:R-:W-:Y:S01]  /*0be0*/  IMAD R107, R72, -0x21, R63 ;  /* 0xffffffdf486b7824 */ /* 0x000fe200078e023f */
[----:B------:R-:W-:Y:S01]  /*0bf0*/  IADD3 R96, R0, 0x1c, RZ ;  /* 0x0000001c00607810 */ /* 0x000fe20007ffe0ff */
[----:B------:R-:W-:Y:S01]  /*0c00*/  IMAD R111, R86, -0x21, R67 ;  /* 0xffffffdf566f7824 */ /* 0x000fe200078e0243 */
[----:B------:R-:W-:-:S02]  /*0c10*/  LEA.HI.SX32 R113, R15, R2, 0x1d ;  /* 0x000000020f717211 */ /* 0x000fc400078feaff */
[----:B------:R-:W-:Y:S01]  /*0c20*/  LEA.HI.SX32 R115, R11, R16, 0x1d ;  /* 0x000000100b737211 */ /* 0x000fe200078feaff */
[----:B------:R-:W-:Y:S01]  /*0c30*/  IMAD.HI R11, R94, 0x3e0f83e1, RZ ;  /* 0x3e0f83e15e0b7827 */ /* 0x000fe200078e02ff */
[----:B------:R-:W-:Y:S02]  /*0c40*/  SHF.R.U32.HI R2, RZ, 0x1f, R13 ;  /* 0x0000001fff027819 */ /* 0x000fe4000001160d */
[----:B------:R-:W-:Y:S01]  /*0c50*/  IADD3 R98, R0, 0x15, RZ ;  /* 0x0000001500627810 */ /* 0x000fe20007ffe0ff */
[----:B------:R-:W-:Y:S01]  /*0c60*/  IMAD.HI R15, R96, 0x3e0f83e1, RZ ;  /* 0x3e0f83e1600f7827 */ /* 0x000fe200078e02ff */
[----:B------:R-:W-:Y:S02]  /*0c70*/  LEA.HI.SX32 R117, R13, R2, 0x1d ;  /* 0x000000020d757211 */ /* 0x000fe400078feaff */
[----:B------:R-:W-:Y:S01]  /*0c80*/  SHF.R.U32.HI R2, RZ, 0x1f, R11 ;  /* 0x0000001fff027819 */ /* 0x000fe2000001160b */
[----:B------:R-:W-:Y:S01]  /*0c90*/  IMAD.HI R13, R98, 0x3e0f83e1, RZ ;  /* 0x3e0f83e1620d7827 */ /* 0x000fe200078e02ff */
[----:B------:R-:W-:-:S02]  /*0ca0*/  IADD3 R102, R0, 0x7, RZ ;  /* 0x0000000700667810 */ /* 0x000fc40007ffe0ff */
[----:B------:R-:W-:Y:S01]  /*0cb0*/  IADD3 R100, R0, 0xe, RZ ;  /* 0x0000000e00647810 */ /* 0x000fe20007ffe0ff */
[----:B------:R-:W-:Y:S01]  /*0cc0*/  IMAD R113, R113, -0x21, R88 ;  /* 0xffffffdf71717824 */ /* 0x000fe200078e0258 */
[----:B------:R-:W-:Y:S01]  /*0cd0*/  SHF.R.U32.HI R16, RZ, 0x1f, R15 ;  /* 0x0000001fff107819 */ /* 0x000fe2000001160f */
[----:B------:R-:W-:Y:S01]  /*0ce0*/  IMAD.HI R17, R102, 0x3e0f83e1, RZ ;  /* 0x3e0f83e166117827 */ /* 0x000fe200078e02ff */
[----:B------:R-:W-:Y:S02]  /*0cf0*/  LEA.HI.SX32 R119, R11, R2, 0x1d ;  /* 0x000000020b777211 */ /* 0x000fe400078feaff */
[----:B------:R-:W-:Y:S01]  /*0d00*/  SHF.R.U32.HI R2, RZ, 0x1f, R13 ;  /* 0x0000001fff027819 */ /* 0x000fe2000001160d */
[----:B------:R-:W-:Y:S01]  /*0d10*/  IMAD R115, R115, -0x21, R90 ;  /* 0xffffffdf73737824 */ /* 0x000fe200078e025a */
[----:B------:R-:W-:Y:S01]  /*0d20*/  LEA.HI.SX32 R121, R15, R16, 0x1d ;  /* 0x000000100f797211 */ /* 0x000fe200078feaff */
[----:B------:R-:W-:Y:S01]  /*0d30*/  IMAD.HI R15, R100, 0x3e0f83e1, RZ ;  /* 0x3e0f83e1640f7827 */ /* 0x000fe200078e02ff */
[----:B------:R-:W-:-:S02]  /*0d40*/  LEA.HI.SX32 R123, R13, R2, 0x1d ;  /* 0x000000020d7b7211 */ /* 0x000fc400078feaff */
[----:B------:R-:W-:Y:S01]  /*0d50*/  SHF.R.U32.HI R2, RZ, 0x1f, R17 ;  /* 0x0000001fff027819 */ /* 0x000fe20000011611 */
[----:B------:R-:W-:Y:S01]  /*0d60*/  IMAD R117, R117, -0x21, R92 ;  /* 0xffffffdf75757824 */ /* 0x000fe200078e025c */
[----:B------:R-:W-:Y:S01]  /*0d70*/  SHF.R.U32.HI R11, RZ, 0x1f, R10 ;  /* 0x0000001fff0b7819 */ /* 0x000fe2000001160a */
[----:B------:R-:W-:Y:S01]  /*0d80*/  IMAD R119, R119, -0x21, R94 ;  /* 0xffffffdf77777824 */ /* 0x000fe200078e025e */
[----:B------:R-:W-:Y:S01]  /*0d90*/  SHF.R.U32.HI R13, RZ, 0x1f, R12 ;  /* 0x0000001fff0d7819 */ /* 0x000fe2000001160c */
[----:B------:R-:W-:Y:S01]  /*0da0*/  IMAD R121, R121, -0x21, R96 ;  /* 0xffffffdf79797824 */ /* 0x000fe200078e0260 */
[----:B------:R-:W-:Y:S01]  /*0db0*/  SHF.R.U32.HI R16, RZ, 0x1f, R15 ;  /* 0x0000001fff107819 */ /* 0x000fe2000001160f */
[----:B------:R-:W-:Y:S01]  /*0dc0*/  IMAD R123, R123, -0x21, R98 ;  /* 0xffffffdf7b7b7824 */ /* 0x000fe200078e0262 */
[----:B------:R-:W-:Y:S02]  /*0dd0*/  LEA.HI.SX32 R127, R17, R2, 0x1d ;  /* 0x00000002117f7211 */ /* 0x000fe400078feaff */
[----:B------:R-:W-:-:S02]  /*0de0*/  LEA.HI.SX32 R10, R10, R11, 0x1d ;  /* 0x0000000b0a0a7211 */ /* 0x000fc400078feaff */
[----:B------:R-:W-:Y:S01]  /*0df0*/  IADD3 R2, R0, 0x380, RZ ;  /* 0x0000038000027810 */ /* 0x000fe20007ffe0ff */
[----:B------:R-:W-:Y:S01]  /*0e00*/  IMAD R127, R127, -0x21, R102 ;  /* 0xffffffdf7f7f7824 */ /* 0x000fe200078e0266 */
[----:B------:R-:W-:Y:S01]  /*0e10*/  LEA.HI.SX32 R11, R12, R13, 0x1d ;  /* 0x0000000d0c0b7211 */ /* 0x000fe200078feaff */
[----:B------:R-:W-:Y:S01]  /*0e20*/  IMAD.HI R12, R14, 0x3e0f83e1, RZ ;  /* 0x3e0f83e10e0c7827 */ /* 0x000fe200078e02ff */
[----:B------:R-:W-:Y:S02]  /*0e30*/  IADD3 R13, R0, 0x460, RZ ;  /* 0x00000460000d7810 */ /* 0x000fe40007ffe0ff */
[----:B------:R-:W-:Y:S01]  /*0e40*/  LEA.HI.SX32 R125, R15, R16, 0x1d ;  /* 0x000000100f7d7211 */ /* 0x000fe200078feaff */
[----:B------:R-:W-:Y:S01]  /*0e50*/  IMAD.HI R2, R2, 0x3e0f83e1, RZ ;  /* 0x3e0f83e102027827 */ /* 0x000fe200078e02ff */
[C---:B------:R-:W-:Y:S02]  /*0e60*/  IADD3 R15, R0.reuse, 0x540, RZ ;  /* 0x00000540000f7810 */ /* 0x040fe40007ffe0ff */
[----:B------:R-:W-:Y:S01]  /*0e70*/  IADD3 R17, R0, 0x620, RZ ;  /* 0x0000062000117810 */ /* 0x000fe20007ffe0ff */
[----:B------:R-:W-:Y:S01]  /*0e80*/  IMAD.HI R14, R13, 0x3e0f83e1, RZ ;  /* 0x3e0f83e10d0e7827 */ /* 0x000fe200078e02ff */
[----:B------:R-:W-:-:S02]  /*0e90*/  SHF.R.U32.HI R13, RZ, 0x1f, R12 ;  /* 0x0000001fff0d7819 */ /* 0x000fc4000001160c */
[----:B------:R-:W-:Y:S01]  /*0ea0*/  IADD3 R19, R0, 0x7e0, RZ ;  /* 0x000007e000137810 */ /* 0x000fe20007ffe0ff */
[----:B------:R-:W-:Y:S01]  /*0eb0*/  IMAD.HI R16, R15, 0x3e0f83e1, RZ ;  /* 0x3e0f83e10f107827 */ /* 0x000fe200078e02ff */
[----:B------:R-:W-:Y:S02]  /*0ec0*/  SHF.R.U32.HI R15, RZ, 0x1f, R2 ;  /* 0x0000001fff0f7819 */ /* 0x000fe40000011602 */
[----:B------:R-:W-:Y:S01]  /*0ed0*/  LEA.HI.SX32 R12, R12, R13, 0x1d ;  /* 0x0000000d0c0c7211 */ /* 0x000fe200078feaff */
[----:B------:R-:W-:Y:S01]  /*0ee0*/  IMAD.HI R18, R17, 0x3e0f83e1, RZ ;  /* 0x3e0f83e111127827 */ /* 0x000fe200078e02ff */
[----:B------:R-:W-:Y:S02]  /*0ef0*/  SHF.R.U32.HI R17, RZ, 0x1f, R14 ;  /* 0x0000001fff117819 */ /* 0x000fe4000001160e */
[----:B------:R-:W-:Y:S01]  /*0f00*/  LEA.HI.SX32 R13, R2, R15, 0x1d ;  /* 0x0000000f020d7211 */ /* 0x000fe200078feaff */
[----:B------:R-:W-:Y:S01]  /*0f10*/  IMAD.HI R19, R19, 0x3e0f83e1, RZ ;  /* 0x3e0f83e113137827 */ /* 0x000fe200078e02ff */
[----:B------:R-:W-:-:S02]  /*0f20*/  SHF.R.U32.HI R15, RZ, 0x1f, R16 ;  /* 0x0000001fff0f7819 */ /* 0x000fc40000011610 */
[----:B------:R-:W-:Y:S01]  /*0f30*/  LEA.HI.SX32 R14, R14, R17, 0x1d ;  /* 0x000000110e0e7211 */ /* 0x000fe200078feaff */
[----:B------:R-:W-:Y:S01]  /*0f40*/  IMAD R125, R125, -0x21, R100 ;  /* 0xffffffdf7d7d7824 */ /* 0x000fe200078e0264 */
[----:B------:R-:W-:Y:S02]  /*0f50*/  SHF.R.U32.HI R17, RZ, 0x1f, R18 ;  /* 0x0000001fff117819 */ /* 0x000fe40000011612 */
[----:B------:R-:W-:Y:S02]  /*0f60*/  LEA.HI.SX32 R15, R16, R15, 0x1d ;  /* 0x0000000f100f7211 */ /* 0x000fe400078feaff */
[----:B------:R-:W-:Y:S02]  /*0f70*/  LEA.HI.SX32 R16, R18, R17, 0x1d ;  /* 0x0000001112107211 */ /* 0x000fe400078feaff */
[C---:B------:R-:W-:Y:S02]  /*0f80*/  IADD3 R2, R0.reuse, 0x700, RZ ;  /* 0x0000070000027810 */ /* 0x040fe40007ffe0ff */
[----:B------:R-:W-:-:S02]  /*0f90*/  IADD3 R17, R0, 0x8c0, RZ ;  /* 0x000008c000117810 */ /* 0x000fc40007ffe0ff */
[----:B------:R-:W-:Y:S01]  /*0fa0*/  IADD3 R18, R0, 0x9a0, RZ ;  /* 0x000009a000127810 */ /* 0x000fe20007ffe0ff */
[----:B------:R-:W-:Y:S01]  /*0fb0*/  IMAD.HI R2, R2, 0x3e0f83e1, RZ ;  /* 0x3e0f83e102027827 */ /* 0x000fe200078e02ff */
[C---:B------:R-:W-:Y:S02]  /*0fc0*/  IADD3 R21, R0.reuse, 0xa80, RZ ;  /* 0x00000a8000157810 */ /* 0x040fe40007ffe0ff */
[C---:B------:R-:W-:Y:S01]  /*0fd0*/  IADD3 R27, R0.reuse, 0xee0, RZ ;  /* 0x00000ee0001b7810 */ /* 0x040fe20007ffe0ff */
[----:B------:R-:W-:Y:S01]  /*0fe0*/  IMAD.HI R20, R17, 0x3e0f83e1, RZ ;  /* 0x3e0f83e111147827 */ /* 0x000fe200078e02ff */
[----:B------:R-:W-:Y:S02]  /*0ff0*/  SHF.R.U32.HI R17, RZ, 0x1f, R2 ;  /* 0x0000001fff117819 */ /* 0x000fe40000011602 */
[----:B------:R-:W-:Y:S01]  /*1000*/  IADD3 R32, R0, 0x1260, RZ ;  /* 0x0000126000207810 */ /* 0x000fe20007ffe0ff */
[----:B------:R-:W-:Y:S01]  /*1010*/  IMAD.HI R22, R18, 0x3e0f83e1, RZ ;  /* 0x3e0f83e112167827 */ /* 0x000fe200078e02ff */
[----:B------:R-:W-:-:S02]  /*1020*/  SHF.R.U32.HI R18, RZ, 0x1f, R19 ;  /* 0x0000001fff127819 */ /* 0x000fc40000011613 */
[----:B------:R-:W-:Y:S01]  /*1030*/  LEA.HI.SX32 R17, R2, R17, 0x1d ;  /* 0x0000001102117211 */ /* 0x000fe200078feaff */
[----:B------:R-:W-:Y:S01]  /*1040*/  IMAD.HI R24, R21, 0x3e0f83e1, RZ ;  /* 0x3e0f83e115187827 */ /* 0x000fe200078e02ff */
[----:B------:R-:W-:Y:S02]  /*1050*/  SHF.R.U32.HI R21, RZ, 0x1f, R20 ;  /* 0x0000001fff157819 */ /* 0x000fe40000011614 */
[----:B------:R-:W-:Y:S01]  /*1060*/  SHF.R.U32.HI R23, RZ, 0x1f, R22 ;  /* 0x0000001fff177819 */ /* 0x000fe20000011616 */
[----:B------:R-:W-:Y:S01]  /*1070*/  IMAD.HI R30, R27, 0x3e0f83e1, RZ ;  /* 0x3e0f83e11b1e7827 */ /* 0x000fe200078e02ff */
[----:B------:R-:W-:Y:S02]  /*1080*/  LEA.HI.SX32 R18, R19, R18, 0x1d ;  /* 0x0000001213127211 */ /* 0x000fe400078feaff */
[----:B------:R-:W-:Y:S01]  /*1090*/  SHF.R.U32.HI R25, RZ, 0x1f, R24 ;  /* 0x0000001fff197819 */ /* 0x000fe20000011618 */
[----:B------:R-:W-:Y:S01]  /*10a0*/  IMAD.HI R32, R32, 0x3e0f83e1, RZ ;  /* 0x3e0f83e120207827 */ /* 0x000fe200078e02ff */
[----:B------:R-:W-:-:S02]  /*10b0*/  LEA.HI.SX32 R19, R20, R21, 0x1d ;  /* 0x0000001514137211 */ /* 0x000fc400078feaff */
[----:B------:R-:W-:Y:S02]  /*10c0*/  IADD3 R2, R0, 0xb60, RZ ;  /* 0x00000b6000027810 */ /* 0x000fe40007ffe0ff */
[----:B------:R-:W-:Y:S02]  /*10d0*/  LEA.HI.SX32 R20, R22, R23, 0x1d ;  /* 0x0000001716147211 */ /* 0x000fe400078feaff */
[----:B------:R-:W-:Y:S01]  /*10e0*/  IADD3 R22, R0, 0xc40, RZ ;  /* 0x00000c4000167810 */ /* 0x000fe20007ffe0ff */
[----:B------:R-:W-:Y:S01]  /*10f0*/  IMAD.HI R2, R2, 0x3e0f83e1, RZ ;  /* 0x3e0f83e102027827 */ /* 0x000fe200078e02ff */
[----:B------:R-:W-:Y:S02]  /*1100*/  LEA.HI.SX32 R21, R24, R25, 0x1d ;  /* 0x0000001918157211 */ /* 0x000fe400078feaff */
[----:B------:R-:W-:Y:S01]  /*1110*/  IADD3 R23, R0, 0xd20, RZ ;  /* 0x00000d2000177810 */ /* 0x000fe20007ffe0ff */
[----:B------:R-:W-:Y:S01]  /*1120*/  IMAD.HI R24, R22, 0x3e0f83e1, RZ ;  /* 0x3e0f83e116187827 */ /* 0x000fe200078e02ff */
[----:B------:R-:W-:-:S02]  /*1130*/  IADD3 R25, R0, 0xe00, RZ ;  /* 0x00000e0000197810 */ /* 0x000fc40007ffe0ff */
[----:B------:R-:W-:Y:S01]  /*1140*/  SHF.R.U32.HI R75, RZ, 0x1f, R30 ;  /* 0x0000001fff4b7819 */ /* 0x000fe2000001161e */
[----:B------:R-:W-:Y:S01]  /*1150*/  IMAD.HI R26, R23, 0x3e0f83e1, RZ ;  /* 0x3e0f83e1171a7827 */ /* 0x000fe200078e02ff */
[----:B------:R-:W-:Y:S02]  /*1160*/  SHF.R.U32.HI R23, RZ, 0x1f, R2 ;  /* 0x0000001fff177819 */ /* 0x000fe40000011602 */
[----:B------:R-:W-:Y:S01]  /*1170*/  IADD3 R48, R0, 0x1340, RZ ;  /* 0x0000134000307810 */ /* 0x000fe20007ffe0ff */
[----:B------:R-:W-:Y:S01]  /*1180*/  IMAD.HI R28, R25, 0x3e0f83e1, RZ ;  /* 0x3e0f83e1191c7827 */ /* 0x000fe200078e02ff */
[----:B------:R-:W-:Y:S02]  /*1190*/  SHF.R.U32.HI R25, RZ, 0x1f, R24 ;  /* 0x0000001fff197819 */ /* 0x000fe40000011618 */
[----:B------:R-:W-:Y:S01]  /*11a0*/  SHF.R.U32.HI R27, RZ, 0x1f, R26 ;  /* 0x0000001fff1b7819 */ /* 0x000fe2000001161a */
[----:B------:R-:W-:Y:S01]  /*11b0*/  IMAD.HI R48, R48, 0x3e0f83e1, RZ ;  /* 0x3e0f83e130307827 */ /* 0x000fe200078e02ff */
[----:B------:R-:W-:-:S02]  /*11c0*/  SHF.R.U32.HI R29, RZ, 0x1f, R28 ;  /* 0x0000001fff1d7819 */ /* 0x000fc4000001161c */
[----:B------:R-:W-:Y:S02]  /*11d0*/  LEA.HI.SX32 R22, R2, R23, 0x1d ;  /* 0x0000001702167211 */ /* 0x000fe400078feaff */
[----:B------:R-:W-:Y:S02]  /*11e0*/  LEA.HI.SX32 R23, R24, R25, 0x1d ;  /* 0x0000001918177211 */ /* 0x000fe400078feaff */
[----:B------:R-:W-:Y:S02]  /*11f0*/  LEA.HI.SX32 R24, R26, R27, 0x1d ;  /* 0x0000001b1a187211 */ /* 0x000fe400078feaff */
[----:B------:R-:W-:Y:S02]  /*1200*/  LEA.HI.SX32 R25, R28, R29, 0x1d ;  /* 0x0000001d1c197211 */ /* 0x000fe400078feaff */
[C---:B------:R-:W-:Y:S02]  /*1210*/  IADD3 R27, R0.reuse, 0x10a0, RZ ;  /* 0x000010a0001b7810 */ /* 0x040fe40007ffe0ff */
[----:B------:R-:W-:-:S02]  /*1220*/  IADD3 R29, R0, 0x1180, RZ ;  /* 0x00001180001d7810 */ /* 0x000fc40007ffe0ff */
[----:B------:R-:W-:Y:S01]  /*1230*/  IADD3 R2, R0, 0xfc0, RZ ;  /* 0x00000fc000027810 */ /* 0x000fe20007ffe0ff */
[----:B------:R-:W-:Y:S01]  /*1240*/  IMAD.HI R28, R27, 0x3e0f83e1, RZ ;  /* 0x3e0f83e11b1c7827 */ /* 0x000fe200078e02ff */
[----:B------:R-:W-:Y:S02]  /*1250*/  LEA.HI.SX32 R26, R30, R75, 0x1d ;  /* 0x0000004b1e1a7211 */ /* 0x000fe400078feaff */
[----:B------:R-:W-:Y:S01]  /*1260*/  SHF.R.U32.HI R77, RZ, 0x1f, R32 ;  /* 0x0000001fff4d7819 */ /* 0x000fe20000011620 */
        /* <DEDUP_REMOVED lines=8> */
[----:B------:R-:W-:Y:S02]  /*12f0*/  LEA.HI.SX32 R29, R30, R75, 0x1d ;  /* 0x0000004b1e1d7211 */ /* 0x000fe400078feaff */
[----:B------:R-:W-:Y:S02]  /*1300*/  LEA.HI.SX32 R27, R2, R27, 0x1d ;  /* 0x0000001b021b7211 */ /* 0x000fe400078feaff */
[----:B------:R-:W-:Y:S02]  /*1310*/  SHF.R.U32.HI R75, RZ, 0x1f, R48 ;  /* 0x0000001fff4b7819 */ /* 0x000fe40000011630 */
[----:B------:R-:W-:-:S02]  /*1320*/  IADD3 R2, R0, 0x1420, RZ ;  /* 0x0000142000027810 */ /* 0x000fc40007ffe0ff */
[----:B------:R-:W-:Y:S02]  /*1330*/  LEA.HI.SX32 R30, R32, R77, 0x1d ;  /* 0x0000004d201e7211 */ /* 0x000fe400078feaff */
[----:B------:R-:W-:Y:S01]  /*1340*/  IADD3 R77, R0, 0x1500, RZ ;  /* 0x00001500004d7810 */ /* 0x000fe20007ffe0ff */
[----:B------:R-:W-:Y:S01]  /*1350*/  IMAD.HI R2, R2, 0x3e0f83e1, RZ ;  /* 0x3e0f83e102027827 */ /* 0x000fe200078e02ff */
[----:B------:R-:W-:Y:S02]  /*1360*/  LEA.HI.SX32 R32, R48, R75, 0x1d ;  /* 0x0000004b30207211 */ /* 0x000fe400078feaff */
[C---:B------:R-:W-:Y:S01]  /*1370*/  IADD3 R48, R0.reuse, 0x15e0, RZ ;  /* 0x000015e000307810 */ /* 0x040fe20007ffe0ff */
        /* <DEDUP_REMOVED lines=14> */
[----:B------:R-:W-:Y:S02]  /*1460*/  LEA.HI.SX32 R78, R79, R80, 0x1d ;  /* 0x000000504f4e7211 */ /* 0x000fe400078feaff */
[----:B------:R-:W-:Y:S02]  /*1470*/  SHF.R.U32.HI R77, RZ, 0x1f, R82 ;  /* 0x0000001fff4d7819 */ /* 0x000fe40000011652 */
[----:B------:R-:W-:Y:S02]  /*1480*/  LEA.HI.SX32 R79, R81, R2, 0x1d ;  /* 0x00000002514f7211 */ /* 0x000fe400078feaff */
[C---:B------:R-:W-:Y:S02]  /*1490*/  IADD3 R2, R0.reuse, 0x1960, RZ ;  /* 0x0000196000027810 */ /* 0x040fe40007ffe0ff */
[----:B------:R-:W-:Y:S02]  /*14a0*/  IADD3 R81, R0, 0x1a40, RZ ;  /* 0x00001a4000517810 */ /* 0x000fe40007ffe0ff */
[----:B------:R-:W-:Y:S01]  /*14b0*/  LEA.HI.SX32 R80, R82, R77, 0x1d ;  /* 0x0000004d52507211 */ /* 0x000fe200078feaff */
[----:B------:R-:W-:Y:S01]  /*14c0*/  IMAD.HI R77, R2, 0x3e0f83e1, RZ ;  /* 0x3e0f83e1024d7827 */ /* 0x000fe200078e02ff */
[----:B------:R-:W-:-:S02]  /*14d0*/  IADD3 R82, R0, 0x1b20, RZ ;  /* 0x00001b2000527810 */ /* 0x000fc40007ffe0ff */
[----:B------:R-:W-:Y:S01]  /*14e0*/  SHF.R.U32.HI R2, RZ, 0x1f, R83 ;  /* 0x0000001fff027819 */ /* 0x000fe20000011653 */
[----:B------:R-:W-:Y:S01]  /*14f0*/  IMAD.HI R84, R81, 0x3e0f83e1, RZ ;  /* 0x3e0f83e151547827 */ /* 0x000fe200078e02ff */
[----:B------:R-:W-:Y:S02]  /*1500*/  SHF.R.U32.HI R104, RZ, 0x1f, R89 ;  /* 0x0000001fff687819 */ /* 0x000fe40000011659 */
[----:B------:R-:W-:Y:S01]  /*1510*/  LEA.HI.SX32 R81, R83, R2, 0x1d ;  /* 0x0000000253517211 */ /* 0x000fe200078feaff */
[----:B------:R-:W-:Y:S01]  /*1520*/  IMAD.HI R87, R82, 0x3e0f83e1, RZ ;  /* 0x3e0f83e152577827 */ /* 0x000fe200078e02ff */
[----:B------:R-:W-:Y:S02]  /*1530*/  SHF.R.U32.HI R82, RZ, 0x1f, R77 ;  /* 0x0000001fff527819 */ /* 0x000fe4000001164d */
[----:B------:R-:W-:Y:S02]  /*1540*/  SHF.R.U32.HI R85, RZ, 0x1f, R84 ;  /* 0x0000001fff557819 */ /* 0x000fe40000011654 */
[----:B------:R-:W-:Y:S01]  /*1550*/  LEA.HI.SX32 R83, R77, R82, 0x1d ;  /* 0x000000524d537211 */ /* 0x000fe200078feaff */
[----:B------:R-:W-:Y:S01]  /*1560*/  IMAD R77, R42, -0x21, R33 ;  /* 0xffffffdf2a4d7824 */ /* 0x000fe200078e0221 */
[----:B------:R-:W-:Y:S01]  /*1570*/  SHF.R.U32.HI R106, RZ, 0x1f, R49 ;  /* 0x0000001fff6a7819 */ /* 0x000fe20000011631 */
[----:B------:R-:W-:Y:S01]  /*1580*/  IMAD R33, R9, 0xe0, R8 ;  /* 0x000000e009217824 */ /* 0x000fe200078e0208 */
[----:B------:R-:W-:Y:S01]  /*1590*/  LEA.HI.SX32 R82, R84, R85, 0x1d ;  /* 0x0000005554527211 */ /* 0x000fe200078feaff */
[----:B------:R-:W-:Y:S01]  /*15a0*/  HFMA2.MMA R42, -RZ, RZ, 0, 0 ;  /* 0x00000000ff2a7435 */ /* 0x000fe200000001ff */
[----:B------:R-:W-:Y:S01]  /*15b0*/  LEA.HI.SX32 R85, R89, R104, 0x1d ;  /* 0x0000006859557211 */ /* 0x000fe200078feaff */
[----:B------:R-:W-:Y:S01]  /*15c0*/  IMAD R104, R31, -0x31, R0 ;  /* 0xffffffcf1f687824 */ /* 0x000fe200078e0200 */
[----:B------:R-:W-:Y:S01]  /*15d0*/  LEA.HI.SX32 R129, R49, R106, 0x1e ;  /* 0x0000006a31817211 */ /* 0x000fe200078ff2ff */
[----:B------:R-:W-:Y:S01]  /*15e0*/  IMAD R89, R51, -0x21, R34 ;  /* 0xffffffdf33597824 */ /* 0x000fe200078e0222 */
[----:B------:R-:W-:Y:S01]  /*15f0*/  SHF.R.U32.HI R2, RZ, 0x1f, R87 ;  /* 0x0000001fff027819 */ /* 0x000fe20000011657 */
[----:B------:R-:W-:Y:S01]  /*1600*/  IMAD R104, R31, 0x93, R104 ;  /* 0x000000931f687824 */ /* 0x000fe200078e0268 */
[----:B0-----:R-:W-:Y:S01]  /*1610*/  SHF.R.S32.HI R31, RZ, 0x3, R4 ;  /* 0x00000003ff1f7819 */ /* 0x001fe20000011404 */
[----:B------:R-:W-:Y:S01]  /*1620*/  IMAD R34, R129, -0x7, R0 ;  /* 0xfffffff981227824 */ /* 0x000fe200078e0200 */
[----:B------:R-:W-:-:S02]  /*1630*/  LOP3.LUT R4, R4, 0x7, RZ, 0xc0, !PT ;  /* 0x0000000704047812 */ /* 0x000fc400078ec0ff */
[----:B------:R-:W-:Y:S01]  /*1640*/  LEA.HI.SX32 R84, R87, R2, 0x1d ;  /* 0x0000000257547211 */ /* 0x000fe200078feaff */
[----:B------:R-:W-:Y:S01]  /*1650*/  IMAD R114, R31, 0x930, R34 ;  /* 0x000009301f727824 */ /* 0x000fe200078e0222 */
[----:B------:R-:W-:Y:S01]  /*1660*/  MOV R44, RZ ;  /* 0x000000ff002c7202 */ /* 0x000fe20000000f00 */
[----:B------:R-:W-:Y:S01]  /*1670*/  IMAD R34, R4, R37, -0x2a3 ;  /* 0xfffffd5d04227424 */ /* 0x000fe200078e0225 */
[CC--:B------:R-:W-:Y:S01]  /*1680*/  LEA.HI.SX32 R2, R49.reuse, R106.reuse, 0x1a ;  /* 0x0000006a31027211 */ /* 0x0c0fe200078fd2ff */
[----:B------:R-:W-:Y:S01]  /*1690*/  IMAD R87, R46, -0x21, R3 ;  /* 0xffffffdf2e577824 */ /* 0x000fe200078e0203 */
[----:B------:R-:W-:Y:S01]  /*16a0*/  LEA.HI.SX32 R49, R49, R106, 0x1d ;  /* 0x0000006a31317211 */ /* 0x000fe200078feaff */
[----:B------:R-:W-:Y:S01]  /*16b0*/  IMAD R3, R31, 0x930, R104 ;  /* 0x000009301f037824 */ /* 0x000fe200078e0268 */
[----:B------:R-:W-:Y:S01]  /*16c0*/  IADD3 R88, R34, R89, RZ ;  /* 0x0000005922587210 */ /* 0x000fe20007ffe0ff */
        /* <DEDUP_REMOVED lines=32> */
[C---:B------:R-:W-:Y:S01]  /*18d0*/  IMAD R38, R4.reuse, 0x1c, R77 ;  /* 0x0000001c04267824 */ /* 0x040fe200078e024d */
[----:B------:R-:W-:Y:S01]  /*18e0*/  IADD3 R77, R129, 0x5, RZ ;  /* 0x00000005814d7810 */ /* 0x000fe20007ffe0ff */
[----:B------:R-:W-:Y:S01]  /*18f0*/  IMAD R39, R4, 0x1c, R43 ;  /* 0x0000001c04277824 */ /* 0x000fe200078e022b */
[----:B------:R-:W-:Y:S01]  /*1900*/  IADD3 R106, R34, R115, RZ ;  /* 0x00000073226a7210 */ /* 0x000fe20007ffe0ff */
[C---:B------:R-:W-:Y:S01]  /*1910*/  IMAD R54, R4.reuse, 0x1c, R91 ;  /* 0x0000001c04367824 */ /* 0x040fe200078e025b */
[----:B------:R-:W-:Y:S01]  /*1920*/  IADD3 R37, R37, -0x3, RZ ;  /* 0xfffffffd25257810 */ /* 0x000fe20007ffe0ff */
[C---:B------:R-:W-:Y:S01]  /*1930*/  IMAD R56, R4.reuse, 0x1c, R93 ;  /* 0x0000001c04387824 */ /* 0x040fe200078e025d */
[----:B------:R-:W-:Y:S01]  /*1940*/  MOV R8, RZ ;  /* 0x000000ff00087202 */ /* 0x000fe20000000f00 */
[C---:B------:R-:W-:Y:S01]  /*1950*/  IMAD R59, R4.reuse, 0x1c, R45 ;  /* 0x0000001c043b7824 */ /* 0x040fe200078e022d */
[C---:B------:R-:W-:Y:S01]  /*1960*/  IADD3 R45, R129.reuse, 0x1, RZ ;  /* 0x00000001812d7810 */ /* 0x040fe20007ffe0ff */
[C---:B------:R-:W-:Y:S01]  /*1970*/  IMAD R62, R4.reuse, 0x1c, R99 ;  /* 0x0000001c043e7824 */ /* 0x040fe200078e0263 */
[----:B------:R-:W-:Y:S01]  /*1980*/  IADD3 R43, R129, 0x4, RZ ;  /* 0x00000004812b7810 */ /* 0x000fe20007ffe0ff */
[----:B------:R-:W-:Y:S01]  /*1990*/  IMAD R64, R4, 0x1c, R103 ;  /* 0x0000001c04407824 */ /* 0x000fe200078e0267 */
[----:B------:R-:W-:Y:S01]  /*19a0*/  IADD3 R91, R34, R91, RZ ;  /* 0x0000005b225b7210 */ /* 0x000fe20007ffe0ff */
[C---:B------:R-:W-:Y:S01]  /*19b0*/  IMAD R66, R4.reuse, 0x1c, R107 ;  /* 0x0000001c04427824 */ /* 0x040fe200078e026b */
[----:B------:R-:W-:Y:S01]  /*19c0*/  ISETP.GT.U32.AND P1, PT, R37, 0xdf, PT ;  /* 0x000000df2500780c */ /* 0x000fe20003f24070 */
[----:B------:R-:W-:Y:S01]  /*19d0*/  IMAD R67, R4, 0x1c, R109 ;  /* 0x0000001c04437824 */ /* 0x000fe200078e026d */
[----:B------:R-:W-:Y:S01]  /*19e0*/  IADD3 R40, R40, -0x3, RZ ;  /* 0xfffffffd28287810 */ /* 0x000fe20007ffe0ff */
[----:B------:R-:W-:Y:S01]  /*19f0*/  IMAD R69, R4, 0x1c, R111 ;  /* 0x0000001c04457824 */ /* 0x000fe200078e026f */
[----:B------:R-:W-:Y:S01]  /*1a00*/  IADD3 R103, R34, R103, RZ ;  /* 0x0000006722677210 */ /* 0x000fe20007ffe0ff */
[----:B------:R-:W-:Y:S01]  /*1a10*/  IMAD R70, R4, 0x1c, R113 ;  /* 0x0000001c04467824 */ /* 0x000fe200078e0271 */
[----:B------:R-:W-:Y:S01]  /*1a20*/  IADD3 R113, R34, R113, RZ ;  /* 0x0000007122717210 */ /* 0x000fe20007ffe0ff */
[C---:B------:R-:W-:Y:S01]  /*1a30*/  IMAD R71, R4.reuse, 0x1c, R115 ;  /* 0x0000001c04477824 */ /* 0x040fe200078e0273 */
[----:B------:R-:W-:Y:S01]  /*1a40*/  IADD3 R41, R41, -0x3, RZ ;  /* 0xfffffffd29297810 */ /* 0x000fe20007ffe0ff */
[----:B------:R-:W-:Y:S01]  /*1a50*/  IMAD R46, R4, 0x1c, R117 ;  /* 0x0000001c042e7824 */ /* 0x000fe200078e0275 */
[----:B------:R-:W-:Y:S01]  /*1a60*/  IADD3 R38, R38, -0x3, RZ ;  /* 0xfffffffd26267810 */ /* 0x000fe20007ffe0ff */
[C---:B------:R-:W-:Y:S01]  /*1a70*/  IMAD R47, R4.reuse, 0x1c, R119 ;  /* 0x0000001c042f7824 */ /* 0x040fe200078e0277 */
[----:B------:R-:W-:Y:S01]  /*1a80*/  IADD3 R39, R39, -0x3, RZ ;  /* 0xfffffffd27277810 */ /* 0x000fe20007ffe0ff */
[----:B------:R-:W-:Y:S01]  /*1a90*/  IMAD R72, R4, 0x1c, R121 ;  /* 0x0000001c04487824 */ /* 0x000fe200078e0279 */
[----:B------:R-:W-:Y:S01]  /*1aa0*/  ISETP.GT.U32.AND P3, PT, R38, 0xdf, PT ;  /* 0x000000df2600780c */ /* 0x000fe20003f64070 */
[C---:B------:R-:W-:Y:S01]  /*1ab0*/  IMAD R73, R4.reuse, 0x1c, R123 ;  /* 0x0000001c04497824 */ /* 0x040fe200078e027b */
[----:B------:R-:W-:Y:S01]  /*1ac0*/  IADD3 R51, R51, -0x3, RZ ;  /* 0xfffffffd33337810 */ /* 0x000fe20007ffe0ff */
[C---:B------:R-:W-:Y:S01]  /*1ad0*/  IMAD R74, R4.reuse, 0x1c, R125 ;  /* 0x0000001c044a7824 */ /* 0x040fe200078e027d */
[----:B------:R-:W-:Y:S01]  /*1ae0*/  ISETP.GT.U32.AND P2, PT, R39, 0xdf, PT ;  /* 0x000000df2700780c */ /* 0x000fe20003f44070 */
[----:B------:R-:W-:Y:S01]  /*1af0*/  IMAD R105, R4, 0x1c, R127 ;  /* 0x0000001c04697824 */ /* 0x000fe200078e027f */
[----:B------:R-:W-:Y:S01]  /*1b00*/  IADD3 R4, R31, -0x3, RZ ;  /* 0xfffffffd1f047810 */ /* 0x000fe20007ffe0ff */
[----:B------:R-:W-:Y:S01]  /*1b10*/  IMAD.HI R111, R45, -0x6db6db6d, R44 ;  /* 0x924924932d6f7827 */ /* 0x000fe200078e022c */
[----:B------:R-:W-:Y:S01]  /*1b20*/  IADD3 R52, R52, -0x3, RZ ;  /* 0xfffffffd34347810 */ /* 0x000fe20007ffe0ff */
[----:B------:R-:W-:Y:S01]  /*1b30*/  CS2R R128, SRZ ;  /* 0x0000000000807805 */ /* 0x000fe2000001ff00 */
[----:B------:R-:W-:Y:S01]  /*1b40*/  ISETP.GT.U32.AND P0, PT, R4, 0xdf, PT ;  /* 0x000000df0400780c */ /* 0x000fe20003f04070 */
[----:B------:R-:W-:Y:S01]  /*1b50*/  IMAD.HI R115, R77, -0x6db6db6d, R76 ;  /* 0x924924934d737827 */ /* 0x000fe200078e024c */
[----:B------:R-:W-:-:S02]  /*1b60*/  IADD3 R53, R53, -0x3, RZ ;  /* 0xfffffffd35357810 */ /* 0x000fc40007ffe0ff */
[----:B------:R-:W-:Y:S01]  /*1b70*/  IADD3 R54, R54, -0x3, RZ ;  /* 0xfffffffd36367810 */ /* 0x000fe20007ffe0ff */
[--C-:B------:R-:W-:Y:S01]  /*1b80*/  IMAD R44, R5, 0x93, R114.reuse ;  /* 0x00000093052c7824 */ /* 0x100fe200078e0272 */
[----:B------:R-:W-:Y:S01]  /*1b90*/  IADD3 R55, R55, -0x3, RZ ;  /* 0xfffffffd37377810 */ /* 0x000fe20007ffe0ff */
[--C-:B------:R-:W-:Y:S01]  /*1ba0*/  IMAD R76, R6, 0x93, R114.reuse ;  /* 0x00000093064c7824 */ /* 0x100fe200078e0272 */
[----:B------:R-:W-:Y:S01]  /*1bb0*/  IADD3 R56, R56, -0x3, RZ ;  /* 0xfffffffd38387810 */ /* 0x000fe20007ffe0ff */
[----:B------:R-:W-:Y:S01]  /*1bc0*/  IMAD R114, R7, 0x93, R114 ;  /* 0x0000009307727824 */ /* 0x000fe200078e0272 */
[----:B------:R-:W-:Y:S01]  /*1bd0*/  P2R R7, PR, RZ, 0x1 ;  /* 0x00000001ff077803 */ /* 0x000fe20000000000 */
[----:B------:R-:W-:Y:S01]  /*1be0*/  IMAD R9, R2, -0x70, R0 ;  /* 0xffffff9002097824 */ /* 0x000fe200078e0200 */
[----:B------:R-:W-:Y:S01]  /*1bf0*/  IADD3 R57, R57, -0x3, RZ ;  /* 0xfffffffd39397810 */ /* 0x000fe20007ffe0ff */
[----:B------:R-:W-:Y:S01]  /*1c00*/  IMAD R7, R12, 0xe0, R33 ;  /* 0x000000e00c077824 */ /* 0x000fe200078e0221 */
[----:B------:R-:W-:Y:S01]  /*1c10*/  IADD3 R58, R58, -0x3, RZ ;  /* 0xfffffffd3a3a7810 */ /* 0x000fe20007ffe0ff */
[----:B------:R-:W-:Y:S01]  /*1c20*/  IMAD R12, R17, 0xe0, R90 ;  /* 0x000000e0110c7824 */ /* 0x000fe200078e025a */
[----:B------:R-:W-:Y:S01]  /*1c30*/  IADD3 R59, R59, -0x3, RZ ;  /* 0xfffffffd3b3b7810 */ /* 0x000fe20007ffe0ff */
[----:B------:R-:W-:Y:S01]  /*1c40*/  IMAD R17, R22, 0xe0, R95 ;  /* 0x000000e016117824 */ /* 0x000fe200078e025f */
[----:B------:R-:W-:Y:S01]  /*1c50*/  IADD3 R60, R60, -0x3, RZ ;  /* 0xfffffffd3c3c7810 */ /* 0x000fe20007ffe0ff */
[----:B------:R-:W-:Y:S01]  /*1c60*/  IMAD R22, R27, 0xe0, R100 ;  /* 0x000000e01b167824 */ /* 0x000fe200078e0264 */
[----:B------:R-:W-:Y:S01]  /*1c70*/  IADD3 R61, R61, -0x3, RZ ;  /* 0xfffffffd3d3d7810 */ /* 0x000fe20007ffe0ff */
[----:B------:R-:W-:Y:S01]  /*1c80*/  IMAD.HI R116, R9, -0x6db6db6d, R8 ;  /* 0x9249249309747827 */ /* 0x000fe200078e0208 */
[----:B------:R-:W-:-:S02]  /*1c90*/  IADD3 R62, R62, -0x3, RZ ;  /* 0xfffffffd3e3e7810 */ /* 0x000fc40007ffe0ff */
[----:B------:R-:W-:Y:S01]  /*1ca0*/  IADD3 R63, R63, -0x3, RZ ;  /* 0xfffffffd3f3f7810 */ /* 0x000fe20007ffe0ff */
[----:B------:R-:W-:Y:S01]  /*1cb0*/  IMAD R27, R48, 0xe0, R101 ;  /* 0x000000e0301b7824 */ /* 0x000fe200078e0265 */
[----:B------:R-:W-:Y:S01]  /*1cc0*/  P2R R48, PR, RZ, 0x2 ;  /* 0x00000002ff307803 */ /* 0x000fe20000000000 */
[----:B------:R-:W-:Y:S01]  /*1cd0*/  IMAD.HI R42, R43, -0x6db6db6d, R42 ;  /* 0x924924932b2a7827 */ /* 0x000fe200078e022a */
[----:B------:R-:W-:Y:S01]  /*1ce0*/  ISETP.GT.U32.AND P1, PT, R40, 0xdf, PT ;  /* 0x000000df2800780c */ /* 0x000fe20003f24070 */
[----:B------:R-:W-:Y:S01]  /*1cf0*/  CS2R R100, SRZ ;  /* 0x0000000000647805 */ /* 0x000fe2000001ff00 */
[----:B------:R-:W-:Y:S01]  /*1d00*/  P2R R48, PR, RZ, 0x8 ;  /* 0x00000008ff307803 */ /* 0x000fe20000000000 */
[----:B------:R-:W-:Y:S01]  /*1d10*/  IMAD R8, R13, 0xe0, R86 ;  /* 0x000000e00d087824 */ /* 0x000fe200078e0256 */
[----:B------:R-:W-:Y:S01]  /*1d20*/  P2R R48, PR, RZ, 0x4 ;  /* 0x00000004ff307803 */ /* 0x000fe20000000000 */
[----:B------:R-:W-:Y:S01]  /*1d30*/  IMAD R9, R14, 0xe0, R87 ;  /* 0x000000e00e097824 */ /* 0x000fe200078e0257 */
[----:B------:R-:W-:Y:S01]  /*1d40*/  ISETP.GT.U32.AND P2, PT, R52, 0xdf, PT ;  /* 0x000000df3400780c */ /* 0x000fe20003f44070 */
[----:B------:R-:W-:Y:S01]  /*1d50*/  IMAD R13, R18, 0xe0, R91 ;  /* 0x000000e0120d7824 */ /* 0x000fe200078e025b */
[----:B------:R-:W-:Y:S01]  /*1d60*/  ISETP.GT.U32.AND P3, PT, R53, 0xdf, PT ;  /* 0x000000df3500780c */ /* 0x000fe20003f64070 */
[----:B------:R-:W-:Y:S01]  /*1d70*/  IMAD R14, R19, 0xe0, R92 ;  /* 0x000000e0130e7824 */ /* 0x000fe200078e025c */
[----:B------:R-:W-:Y:S01]  /*1d80*/  IADD3 R64, R64, -0x3, RZ ;  /* 0xfffffffd40407810 */ /* 0x000fe20007ffe0ff */
[----:B------:R-:W-:Y:S01]  /*1d90*/  IMAD R18, R23, 0xe0, R96 ;  /* 0x000000e017127824 */ /* 0x000fe200078e0260 */
[----:B------:R-:W-:Y:S01]  /*1da0*/  IADD3 R65, R65, -0x3, RZ ;  /* 0xfffffffd41417810 */ /* 0x000fe20007ffe0ff */
[----:B------:R-:W-:Y:S01]  /*1db0*/  IMAD R19, R24, 0xe0, R97 ;  /* 0x000000e018137824 */ /* 0x000fe200078e0261 */
[----:B------:R-:W-:Y:S01]  /*1dc0*/  IADD3 R66, R66, -0x3, RZ ;  /* 0xfffffffd42427810 */ /* 0x000fe20007ffe0ff */
[----:B------:R-:W-:Y:S01]  /*1dd0*/  IMAD R23, R28, 0xe0, R103 ;  /* 0x000000e01c177824 */ /* 0x000fe200078e0267 */
[----:B------:R-:W-:Y:S01]  /*1de0*/  IADD3 R35, R35, R34, RZ ;  /* 0x0000002223237210 */ /* 0x000fe20007ffe0ff */
[----:B------:R-:W-:Y:S01]  /*1df0*/  IMAD R24, R29, 0xe0, R102 ;  /* 0x000000e01d187824 */ /* 0x000fe200078e0266 */
[----:B------:R-:W-:Y:S01]  /*1e00*/  SHF.R.U32.HI R48, RZ, 0x1f, R111 ;  /* 0x0000001fff307819 */ /* 0x000fe2000001166f */
[----:B------:R-:W-:Y:S01]  /*1e10*/  IMAD R28, R75, 0xe0, R104 ;  /* 0x000000e04b1c7824 */ /* 0x000fe200078e0268 */
[----:B------:R-:W-:Y:S01]  /*1e20*/  SHF.R.U32.HI R75, RZ, 0x1f, R42 ;  /* 0x0000001fff4b7819 */ /* 0x000fe2000001162a */
[----:B------:R-:W-:Y:S01]  /*1e30*/  IMAD R29, R78, 0xe0, R113 ;  /* 0x000000e04e1d7824 */ /* 0x000fe200078e0271 */
[----:B------:R-:W-:Y:S01]  /*1e40*/  P2R R78, PR, RZ, 0x2 ;  /* 0x00000002ff4e7803 */ /* 0x000fe20000000000 */
[----:B------:R-:W-:Y:S01]  /*1e50*/  IMAD R5, R10, 0xe0, R35 ;  /* 0x000000e00a057824 */ /* 0x000fe200078e0223 */
[----:B------:R-:W-:Y:S01]  /*1e60*/  ISETP.GT.U32.AND P1, PT, R41, 0xdf, PT ;  /* 0x000000df2900780c */ /* 0x000fe20003f24070 */
[----:B------:R-:W-:Y:S01]  /*1e70*/  IMAD R10, R15, 0xe0, R88 ;  /* 0x000000e00f0a7824 */ /* 0x000fe200078e0258 */
[----:B------:R-:W-:Y:S01]  /*1e80*/  LEA.HI.SX32 R75, R42, R75, 0x1e ;  /* 0x0000004b2a4b7211 */ /* 0x000fe200078ff2ff */
[----:B------:R-:W-:Y:S01]  /*1e90*/  IMAD R6, R11, 0xe0, R36 ;  /* 0x000000e00b067824 */ /* 0x000fe200078e0224 */
[----:B------:R-:W-:Y:S01]  /*1ea0*/  P2R R42, PR, RZ, 0x2 ;  /* 0x00000002ff2a7803 */ /* 0x000fe20000000000 */
[----:B------:R-:W-:Y:S01]  /*1eb0*/  IMAD R11, R16, 0xe0, R89 ;  /* 0x000000e0100b7824 */ /* 0x000fe200078e0259 */
[----:B------:R-:W-:Y:S01]  /*1ec0*/  ISETP.GT.U32.AND P1, PT, R51, 0xdf, PT ;  /* 0x000000df3300780c */ /* 0x000fe20003f24070 */
[----:B------:R-:W-:Y:S01]  /*1ed0*/  IMAD R43, R75, -0x7, R43 ;  /* 0xfffffff94b2b7824 */ /* 0x000fe200078e022b */
[----:B------:R-:W-:Y:S01]  /*1ee0*/  IADD3 R67, R67, -0x3, RZ ;  /* 0xfffffffd43437810 */ /* 0x000fe20007ffe0ff */
[----:B------:R-:W-:Y:S01]  /*1ef0*/  IMAD R16, R21, 0xe0, R94 ;  /* 0x000000e015107824 */ /* 0x000fe200078e025e */
[----:B------:R-:W-:Y:S01]  /*1f00*/  P2R R75, PR, RZ, 0x2 ;  /* 0x00000002ff4b7803 */ /* 0x000fe20000000000 */
[----:B------:R-:W-:Y:S01]  /*1f10*/  IMAD R43, R43, 0x7, R44 ;  /* 0x000000072b2b7824 */ /* 0x000fe200078e022c */
[----:B------:R-:W-:Y:S01]  /*1f20*/  ISETP.GT.U32.AND P1, PT, R54, 0xdf, PT ;  /* 0x000000df3600780c */ /* 0x000fe20003f24070 */
[----:B------:R-:W-:Y:S01]  /*1f30*/  CS2R R90, SRZ ;  /* 0x00000000005a7805 */ /* 0x000fe2000001ff00 */
[----:B------:R-:W-:Y:S01]  /*1f40*/  P2R R75, PR, RZ, 0x4 ;  /* 0x00000004ff4b7803 */ /* 0x000fe20000000000 */
[----:B------:R-:W-:Y:S01]  /*1f50*/  CS2R R94, SRZ ;  /* 0x00000000005e7805 */ /* 0x000fe2000001ff00 */
[----:B------:R-:W-:Y:S01]  /*1f60*/  ISETP.GT.U32.AND P2, PT, R55, 0xdf, PT ;  /* 0x000000df3700780c */ /* 0x000fe20003f44070 */
[----:B------:R-:W-:Y:S01]  /*1f70*/  CS2R R102, SRZ ;  /* 0x0000000000667805 */ /* 0x000fe2000001ff00 */
[----:B------:R-:W-:Y:S01]  /*1f80*/  P2R R75, PR, RZ, 0x8 ;  /* 0x00000008ff4b7803 */ /* 0x000fe20000000000 */
[----:B------:R-:W-:Y:S01]  /*1f90*/  CS2R R96, SRZ ;  /* 0x0000000000607805 */ /* 0x000fe2000001ff00 */
[----:B------:R-:W-:Y:S01]  /*1fa0*/  ISETP.GT.U32.AND P3, PT, R56, 0xdf, PT ;  /* 0x000000df3800780c */ /* 0x000fe20003f64070 */
[----:B------:R-:W-:Y:S01]  /*1fb0*/  IMAD R49, R49, -0xe, R0 ;  /* 0xfffffff231317824 */ /* 0x000fe200078e0200 */
[----:B------:R-:W-:-:S02]  /*1fc0*/  P2R R75, PR, RZ, 0x2 ;  /* 0x00000002ff4b7803 */ /* 0x000fc40000000000 */
[----:B------:R-:W-:Y:S02]  /*1fd0*/  ISETP.GT.U32.AND P1, PT, R57, 0xdf, PT ;  /* 0x000000df3900780c */ /* 0x000fe40003f24070 */
[----:B------:R-:W-:Y:S02]  /*1fe0*/  P2R R75, PR, RZ, 0x4 ;  /* 0x00000004ff4b7803 */ /* 0x000fe40000000000 */
[----:B------:R-:W-:Y:S02]  /*1ff0*/  ISETP.GT.U32.AND P2, PT, R58, 0xdf, PT ;  /* 0x000000df3a00780c */ /* 0x000fe40003f44070 */
[----:B------:R-:W-:Y:S02]  /*2000*/  P2R R75, PR, RZ, 0x8 ;  /* 0x00000008ff4b7803 */ /* 0x000fe40000000000 */
[----:B------:R-:W-:Y:S02]  /*2010*/  ISETP.GT.U32.AND P3, PT, R59, 0xdf, PT ;  /* 0x000000df3b00780c */ /* 0x000fe40003f64070 */
        /* <DEDUP_REMOVED lines=12> */
[----:B------:R-:W-:-:S02]  /*20e0*/  IADD3 R93, R34, R93, RZ ;  /* 0x0000005d225d7210 */ /* 0x000fc40007ffe0ff */
[----:B------:R-:W-:Y:S02]  /*20f0*/  SHF.R.U32.HI R78, RZ, 0x1f, R115 ;  /* 0x0000001fff4e7819 */ /* 0x000fe40000011673 */
[----:B------:R-:W-:Y:S01]  /*2100*/  IADD3 R68, R68, -0x3, RZ ;  /* 0xfffffffd44447810 */ /* 0x000fe20007ffe0ff */
[----:B------:R-:W-:Y:S01]  /*2110*/  IMAD R15, R20, 0xe0, R93 ;  /* 0x000000e0140f7824 */ /* 0x000fe200078e025d */
[----:B------:R-:W-:Y:S01]  /*2120*/  P2R R75, PR, RZ, 0x2 ;  /* 0x00000002ff4b7803 */ /* 0x000fe20000000000 */
[----:B------:R-:W-:Y:S01]  /*2130*/  IMAD R20, R25, 0xe0, R98 ;  /* 0x000000e019147824 */ /* 0x000fe200078e0262 */
[----:B------:R-:W-:Y:S01]  /*2140*/  ISETP.GT.U32.AND P1, PT, R66, 0xdf, PT ;  /* 0x000000df4200780c */ /* 0x000fe20003f24070 */
[----:B------:R-:W-:Y:S01]  /*2150*/  CS2R R92, SRZ ;  /* 0x00000000005c7805 */ /* 0x000fe2000001ff00 */
[----:B------:R-:W-:Y:S02]  /*2160*/  IADD3 R107, R34, R107, RZ ;  /* 0x0000006b226b7210 */ /* 0x000fe40007ffe0ff */
[----:B------:R-:W-:-:S02]  /*2170*/  IADD3 R69, R69, -0x3, RZ ;  /* 0xfffffffd45457810 */ /* 0x000fc40007ffe0ff */
[----:B------:R-:W-:Y:S01]  /*2180*/  P2R R75, PR, RZ, 0x4 ;  /* 0x00000004ff4b7803 */ /* 0x000fe20000000000 */
[----:B------:R-:W-:Y:S01]  /*2190*/  IMAD R25, R30, 0xe0, R107 ;  /* 0x000000e01e197824 */ /* 0x000fe200078e026b */
[----:B------:R-:W-:Y:S01]  /*21a0*/  LEA.HI.SX32 R111, R111, R48, 0x1e ;  /* 0x000000306f6f7211 */ /* 0x000fe200078ff2ff */
[----:B------:R-:W-:Y:S01]  /*21b0*/  IMAD R30, R79, 0xe0, R106 ;  /* 0x000000e04f1e7824 */ /* 0x000fe200078e026a */
[----:B------:R-:W-:Y:S01]  /*21c0*/  ISETP.GT.U32.AND P2, PT, R67, 0xdf, PT ;  /* 0x000000df4300780c */ /* 0x000fe20003f44070 */
[----:B------:R-:W-:Y:S01]  /*21d0*/  HFMA2.MMA R48, -RZ, RZ, 0, 0 ;  /* 0x00000000ff307435 */ /* 0x000fe200000001ff */
[----:B------:R-:W-:Y:S01]  /*21e0*/  P2R R75, PR, RZ, 0x8 ;  /* 0x00000008ff4b7803 */ /* 0x000fe20000000000 */
[----:B------:R-:W-:Y:S01]  /*21f0*/  IMAD R111, R111, -0x7, R45 ;  /* 0xfffffff96f6f7824 */ /* 0x000fe200078e022d */
[----:B------:R-:W-:Y:S01]  /*2200*/  LEA.HI.SX32 R115, R115, R78, 0x1e ;  /* 0x0000004e73737211 */ /* 0x000fe200078ff2ff */
[----:B------:R-:W-:Y:S01]  /*2210*/  CS2R R106, SRZ ;  /* 0x00000000006a7805 */ /* 0x000fe2000001ff00 */
[----:B------:R-:W-:Y:S01]  /*2220*/  IADD3 R70, R70, -0x3, RZ ;  /* 0xfffffffd46467810 */ /* 0x000fe20007ffe0ff */
[----:B------:R-:W-:Y:S01]  /*2230*/  IMAD R44, R111, 0x7, R76 ;  /* 0x000000076f2c7824 */ /* 0x000fe200078e024c */
[----:B------:R-:W-:Y:S01]  /*2240*/  ISETP.GT.U32.AND P3, PT, R68, 0xdf, PT ;  /* 0x000000df4400780c */ /* 0x000fe20003f64070 */
[----:B------:R-:W-:Y:S01]  /*2250*/  IMAD R45, R115, -0x7, R77 ;  /* 0xfffffff9732d7824 */ /* 0x000fe200078e024d */
[----:B------:R-:W-:-:S02]  /*2260*/  IADD3 R71, R71, -0x3, RZ ;  /* 0xfffffffd47477810 */ /* 0x000fc40007ffe0ff */
[----:B------:R-:W-:Y:S01]  /*2270*/  P2R R75, PR, RZ, 0x2 ;  /* 0x00000002ff4b7803 */ /* 0x000fe20000000000 */
[----:B------:R-:W-:Y:S01]  /*2280*/  IMAD R45, R45, 0x7, R114 ;  /* 0x000000072d2d7824 */ /* 0x000fe200078e0272 */
[C---:B------:R-:W-:Y:S01]  /*2290*/  IADD3 R99, R34.reuse, R99, RZ ;  /* 0x0000006322637210 */ /* 0x040fe20007ffe0ff */
[----:B------:R-:W-:Y:S01]  /*22a0*/  CS2R R114, SRZ ;  /* 0x0000000000727805 */ /* 0x000fe2000001ff00 */
[----:B------:R-:W-:Y:S02]  /*22b0*/  ISETP.GT.U32.AND P1, PT, R69, 0xdf, PT ;  /* 0x000000df4500780c */ /* 0x000fe40003f24070 */
[----:B------:R-:W-:Y:S01]  /*22c0*/  IADD3 R109, R34, R109, RZ ;  /* 0x0000006d226d7210 */ /* 0x000fe20007ffe0ff */
[----:B------:R-:W-:Y:S01]  /*22d0*/  IMAD R21, R26, 0xe0, R99 ;  /* 0x000000e01a157824 */ /* 0x000fe200078e0263 */
[----:B------:R-:W-:Y:S01]  /*22e0*/  IADD3 R46, R46, -0x3, RZ ;  /* 0xfffffffd2e2e7810 */ /* 0x000fe20007ffe0ff */
[----:B------:R-:W-:Y:S01]  /*22f0*/  CS2R R98, SRZ ;  /* 0x0000000000627805 */ /* 0x000fe2000001ff00 */
[----:B------:R-:W-:Y:S01]  /*2300*/  P2R R75, PR, RZ, 0x4 ;  /* 0x00000004ff4b7803 */ /* 0x000fe20000000000 */
[----:B------:R-:W-:Y:S01]  /*2310*/  IMAD R26, R32, 0xe0, R109 ;  /* 0x000000e0201a7824 */ /* 0x000fe200078e026d */
[----:B------:R-:W-:-:S02]  /*2320*/  IADD3 R117, R34, R117, RZ ;  /* 0x0000007522757210 */ /* 0x000fc40007ffe0ff */
[C---:B------:R-:W-:Y:S02]  /*2330*/  IADD3 R108, R34.reuse, R119, RZ ;  /* 0x00000077226c7210 */ /* 0x040fe40007ffe0ff */
[----:B------:R-:W-:Y:S01]  /*2340*/  IADD3 R110, R34, R121, RZ ;  /* 0x00000079226e7210 */ /* 0x000fe20007ffe0ff */
[----:B------:R-:W-:Y:S01]  /*2350*/  IMAD R31, R80, 0xe0, R117 ;  /* 0x000000e0501f7824 */ /* 0x000fe200078e0275 */
[C---:B------:R-:W-:Y:S01]  /*2360*/  IADD3 R123, R34.reuse, R123, RZ ;  /* 0x0000007b227b7210 */ /* 0x040fe20007ffe0ff */
[----:B------:R-:W-:Y:S01]  /*2370*/  IMAD R32, R81, 0xe0, R108 ;  /* 0x000000e051207824 */ /* 0x000fe200078e026c */
[C---:B------:R-:W-:Y:S01]  /*2380*/  IADD3 R125, R34.reuse, R125, RZ ;  /* 0x0000007d227d7210 */ /* 0x040fe20007ffe0ff */
[----:B------:R-:W-:Y:S01]  /*2390*/  IMAD R33, R83, 0xe0, R110 ;  /* 0x000000e053217824 */ /* 0x000fe200078e026e */
[----:B------:R-:W-:Y:S01]  /*23a0*/  IADD3 R112, R34, R127, RZ ;  /* 0x0000007f22707210 */ /* 0x000fe20007ffe0ff */
[----:B------:R-:W-:Y:S01]  /*23b0*/  IMAD R34, R82, 0xe0, R123 ;  /* 0x000000e052227824 */ /* 0x000fe200078e027b */
[----:B------:R-:W-:Y:S01]  /*23c0*/  ISETP.GT.U32.AND P2, PT, R70, 0xdf, PT ;  /* 0x000000df4600780c */ /* 0x000fe20003f44070 */
[----:B------:R-:W-:Y:S01]  /*23d0*/  IMAD R35, R84, 0xe0, R125 ;  /* 0x000000e054237824 */ /* 0x000fe200078e027d */
[----:B------:R-:W-:Y:S01]  /*23e0*/  P2R R75, PR, RZ, 0x8 ;  /* 0x00000008ff4b7803 */ /* 0x000fe20000000000 */
[----:B------:R-:W-:Y:S01]  /*23f0*/  IMAD R36, R85, 0xe0, R112 ;  /* 0x000000e055247824 */ /* 0x000fe200078e0270 */
[----:B------:R-:W-:Y:S01]  /*2400*/  IADD3 R105, R105, -0x3, RZ ;  /* 0xfffffffd69697810 */ /* 0x000fe20007ffe0ff */
[----:B------:R-:W-:Y:S01]  /*2410*/  CS2R R122, SRZ ;  /* 0x00000000007a7805 */ /* 0x000fe2000001ff00 */
[----:B------:R-:W-:Y:S01]  /*2420*/  SHF.R.U32.HI R79, RZ, 0x1f, R116 ;  /* 0x0000001fff4f7819 */ /* 0x000fe20000011674 */
[----:B------:R-:W-:Y:S01]  /*2430*/  CS2R R108, SRZ ;  /* 0x00000000006c7805 */ /* 0x000fe2000001ff00 */
[----:B------:R-:W-:Y:S01]  /*2440*/  ISETP.GT.U32.AND P3, PT, R71, 0xdf, PT ;  /* 0x000000df4700780c */ /* 0x000fe20003f64070 */
[----:B------:R-:W-:Y:S01]  /*2450*/  CS2R R124, SRZ ;  /* 0x00000000007c7805 */ /* 0x000fe2000001ff00 */
[----:B------:R-:W-:Y:S01]  /*2460*/  IADD3 R47, R47, -0x3, RZ ;  /* 0xfffffffd2f2f7810 */ /* 0x000fe20007ffe0ff */
[----:B------:R-:W-:Y:S01]  /*2470*/  CS2R R110, SRZ ;  /* 0x00000000006e7805 */ /* 0x000fe2000001ff00 */
[----:B------:R-:W-:Y:S01]  /*2480*/  IADD3 R72, R72, -0x3, RZ ;  /* 0xfffffffd48487810 */ /* 0x000fe20007ffe0ff */
[----:B------:R-:W-:Y:S01]  /*2490*/  CS2R R118, SRZ ;  /* 0x0000000000767805 */ /* 0x000fe2000001ff00 */
[----:B------:R-:W-:Y:S01]  /*24a0*/  IADD3 R73, R73, -0x3, RZ ;  /* 0xfffffffd49497810 */ /* 0x000fe20007ffe0ff */
[----:B------:R-:W-:Y:S01]  /*24b0*/  CS2R R126, SRZ ;  /* 0x00000000007e7805 */ /* 0x000fe2000001ff00 */
[----:B------:R-:W-:Y:S01]  /*24c0*/  IADD3 R74, R74, -0x3, RZ ;  /* 0xfffffffd4a4a7810 */ /* 0x000fe20007ffe0ff */
[----:B------:R-:W-:Y:S01]  /*24d0*/  CS2R R112, SRZ ;  /* 0x0000000000707805 */ /* 0x000fe2000001ff00 */
[----:B------:R-:W-:Y:S01]  /*24e0*/  P2R R75, PR, RZ, 0x2 ;  /* 0x00000002ff4b7803 */ /* 0x000fe20000000000 */
[----:B------:R-:W-:Y:S01]  /*24f0*/  CS2R R120, SRZ ;  /* 0x0000000000787805 */ /* 0x000fe2000001ff00 */
[----:B------:R-:W-:-:S02]  /*2500*/  ISETP.GT.U32.AND P1, PT, R46, 0xdf, PT ;  /* 0x000000df2e00780c */ /* 0x000fc40003f24070 */
[----:B------:R-:W-:Y:S02]  /*2510*/  P2R R46, PR, RZ, 0x4 ;  /* 0x00000004ff2e7803 */ /* 0x000fe40000000000 */
[----:B------:R-:W-:Y:S02]  /*2520*/  ISETP.GT.U32.AND P0, PT, R105, 0xdf, PT ;  /* 0x000000df6900780c */ /* 0x000fe40003f04070 */
[----:B------:R-:W-:Y:S01]  /*2530*/  LEA.HI.SX32 R42, R116, R79, 0x1d ;  /* 0x0000004f742a7211 */ /* 0x000fe200078feaff */
[----:B------:R-:W-:Y:S01]  /*2540*/  CS2R R104, SRZ ;  /* 0x0000000000687805 */ /* 0x000fe2000001ff00 */
[----:B------:R-:W-:Y:S01]  /*2550*/  P2R R46, PR, RZ, 0x8 ;  /* 0x00000008ff2e7803 */ /* 0x000fe20000000000 */
[----:B------:R-:W-:Y:S01]  /*2560*/  CS2R R116, SRZ ;  /* 0x0000000000747805 */ /* 0x000fe2000001ff00 */
[----:B------:R-:W-:Y:S02]  /*2570*/  IADD3 R50, R50, -0x2a3, RZ ;  /* 0xfffffd5d32327810 */ /* 0x000fe40007ffe0ff */
[----:B------:R-:W-:-:S02]  /*2580*/  ISETP.GT.U32.AND P2, PT, R47, 0xdf, PT ;  /* 0x000000df2f00780c */ /* 0x000fc40003f44070 */
[----:B------:R-:W-:Y:S02]  /*2590*/  ISETP.GT.U32.AND P3, PT, R72, 0xdf, PT ;  /* 0x000000df4800780c */ /* 0x000fe40003f64070 */
[----:B------:R-:W-:Y:S02]  /*25a0*/  ISETP.GT.U32.AND P4, PT, R73, 0xdf, PT ;  /* 0x000000df4900780c */ /* 0x000fe40003f84070 */
[----:B------:R-:W-:-:S02]  /*25b0*/  ISETP.GT.U32.AND P5, PT, R74, 0xdf, PT ;  /* 0x000000df4a00780c */ /* 0x000fc40003fa4070 */
.L_x_7:
[----:B------:R-:W-:Y:S01]  /*25c0*/  P2R R84, PR, RZ, 0x10 ;  /* 0x00000010ff547803 */ /* 0x000fe20000000000 */
[----:B------:R-:W-:Y:S01]  /*25d0*/  IMAD R47, R48, 0xc400, R50 ;  /* 0x0000c400302f7824 */ /* 0x000fe200078e0232 */
[----:B------:R-:W-:Y:S02]  /*25e0*/  ISETP.GT.U32.AND P4, PT, R37, 0xdf, PT ;  /* 0x000000df2500780c */ /* 0x000fe40003f84070 */
[----:B------:R-:W-:Y:S02]  /*25f0*/  MOV R72, 0x4 ;  /* 0x0000000400487802 */ /* 0x000fe40000000f00 */
[----:B------:R-:W-:-:S02]  /*2600*/  P2R R202, PR, RZ, 0x8 ;  /* 0x00000008ffca7803 */ /* 0x000fc40000000000 */
[----:B------:R-:W-:Y:S01]  /*2610*/  MOV R87, RZ ;  /* 0x000000ff00577202 */ /* 0x000fe20000000f00 */
[-C--:B------:R-:W-:Y:S01]  /*2620*/  IMAD.WIDE R46, R47, R72.reuse, c[0x0][0x160] ;  /* 0x000058002f2e7625 */ /* 0x080fe200078e0248 */
[----:B------:R-:W-:Y:S02]  /*2630*/  ISETP.GT.U32.AND P3, PT, R38, 0xdf, PT ;  /* 0x000000df2600780c */ /* 0x000fe40003f64070 */
[----:B------:R-:W-:Y:S02]  /*2640*/  P2R R86, PR, RZ, 0x20 ;  /* 0x00000020ff567803 */ /* 0x000fe40000000000 */
[----:B------:R-:W-:Y:S01]  /*2650*/  P2R R88, PR, RZ, 0x1 ;  /* 0x00000001ff587803 */ /* 0x000fe20000000000 */
[----:B------:R-:W-:Y:S01]  /*2660*/  @!P4 IMAD R77, R48, 0xc400, R5 ;  /* 0x0000c400304dc824 */ /* 0x000fe200078e0205 */
[----:B------:R-:W-:Y:S02]  /*2670*/  ISETP.GT.U32.AND P6, PT, R4, 0xdf, PT ;  /* 0x000000df0400780c */ /* 0x000fe40003fc4070 */
[----:B------:R-:W-:Y:S01]  /*2680*/  MOV R73, RZ ;  /* 0x000000ff00497202 */ /* 0x000fe20000000f00 */
[----:B------:R-:W-:Y:S01]  /*2690*/  @!P4 IMAD.WIDE R76, R77, R72, c[0x0][0x160] ;  /* 0x000058004d4cc625 */ /* 0x000fe200078e0248 */
[----:B------:R-:W-:-:S02]  /*26a0*/  ISETP.GT.U32.AND P5, PT, R40, 0xdf, PT ;  /* 0x000000df2800780c */ /* 0x000fc40003fa4070 */
[----:B------:R-:W-:Y:S02]  /*26b0*/  MOV R85, RZ ;  /* 0x000000ff00557202 */ /* 0x000fe40000000f00 */
[----:B------:R-:W-:Y:S01]  /*26c0*/  MOV R89, RZ ;  /* 0x000000ff00597202 */ /* 0x000fe20000000f00 */
[----:B------:R0:W2:Y:S01]  /*26d0*/  @!P4 LDG.E.CONSTANT R87, [R76.64] ;  /* 0x000000044c57c981 */ /* 0x0000a2000c1e9900 */
[----:B------:R-:W-:Y:S02]  /*26e0*/  ISETP.GT.U32.AND P4, PT, R41, 0xdf, PT ;  /* 0x000000df2900780c */ /* 0x000fe40003f84070 */
[----:B------:R-:W-:Y:S02]  /*26f0*/  ISETP.GT.U32.AND P0, PT, R52, 0xdf, PT ;  /* 0x000000df3400780c */ /* 0x000fe40003f04070 */
[----:B------:R-:W-:Y:S02]  /*2700*/  MOV R205, RZ ;  /* 0x000000ff00cd7202 */ /* 0x000fe40000000f00 */
[----:B------:R-:W-:Y:S01]  /*2710*/  MOV R209, RZ ;  /* 0x000000ff00d17202 */ /* 0x000fe20000000f00 */
[----:B------:R-:W-:Y:S01]  /*2720*/  CS2R R206, SRZ ;  /* 0x0000000000ce7805 */ /* 0x000fe2000001ff00 */
[----:B------:R-:W-:Y:S01]  /*2730*/  ISETP.LT.OR P6, PT, R0, 0x63, P6 ;  /* 0x000000630000780c */ /* 0x000fe200037c1670 */
[C---:B------:R-:W-:Y:S01]  /*2740*/  @!P3 IMAD R75, R48.reuse, 0xc400, R6 ;  /* 0x0000c400304bb824 */ /* 0x040fe200078e0206 */
[----:B------:R-:W-:Y:S01]  /*2750*/  MOV R203, RZ ;  /* 0x000000ff00cb7202 */ /* 0x000fe20000000f00 */
[C---:B------:R-:W-:Y:S01]  /*2760*/  @!P5 IMAD R81, R48.reuse, 0xc400, R8 ;  /* 0x0000c4003051d824 */ /* 0x040fe200078e0208 */
[----:B------:R-:W-:Y:S01]  /*2770*/  MOV R215, RZ ;  /* 0x000000ff00d77202 */ /* 0x000fe20000000f00 */
[-C--:B------:R-:W-:Y:S01]  /*2780*/  @!P3 IMAD.WIDE R74, R75, R72.reuse, c[0x0][0x160] ;  /* 0x000058004b4ab625 */ /* 0x080fe200078e0248 */
[----:B------:R-:W-:Y:S01]  /*2790*/  MOV R219, RZ ;  /* 0x000000ff00db7202 */ /* 0x000fe20000000f00 */
[----:B------:R-:W-:Y:S06]  /*27a0*/  BAR.SYNC 0x0 ;  /* 0x0000000000007b1d */ /* 0x000fec0000000000 */
[C---:B------:R-:W-:Y:S01]  /*27b0*/  @!P4 IMAD R79, R48.reuse, 0xc400, R9 ;  /* 0x0000c400304fc824 */ /* 0x040fe200078e0209 */
[----:B------:R-:W3:Y:S01]  /*27c0*/  @!P6 LDG.E.CONSTANT R73, [R46.64] ;  /* 0x000000042e49e981 */ /* 0x000ee2000c1e9900 */
[----:B------:R-:W-:Y:S01]  /*27d0*/  @!P0 IMAD R213, R48, 0xc400, R11 ;  /* 0x0000c40030d58824 */ /* 0x000fe200078e020b */
[----:B------:R-:W-:Y:S01]  /*27e0*/  ISETP.GT.U32.AND P6, PT, R39, 0xdf, PT ;  /* 0x000000df2700780c */ /* 0x000fe20003fc4070 */
[----:B------:R-:W-:Y:S01]  /*27f0*/  @!P5 IMAD.WIDE R80, R81, R72, c[0x0][0x160] ;  /* 0x000058005150d625 */ /* 0x000fe200078e0248 */
[----:B------:R1:W4:Y:S01]  /*2800*/  @!P3 LDG.E.CONSTANT R85, [R74.64] ;  /* 0x000000044a55b981 */ /* 0x000322000c1e9900 */
[----:B------:R-:W-:-:S02]  /*2810*/  ISETP.GT.U32.AND P3, PT, R51, 0xdf, PT ;  /* 0x000000df3300780c */ /* 0x000fc40003f64070 */
[-C--:B------:R-:W-:Y:S01]  /*2820*/  @!P4 IMAD.WIDE R78, R79, R72.reuse, c[0x0][0x160] ;  /* 0x000058004f4ec625 */ /* 0x080fe200078e0248 */
[----:B------:R5:W4:Y:S03]  /*2830*/  @!P5 LDG.E.CONSTANT R89, [R80.64] ;  /* 0x000000045059d981 */ /* 0x000b26000c1e9900 */
[----:B-1----:R-:W-:Y:S01]  /*2840*/  @!P0 IMAD.WIDE R74, R213, R72, c[0x0][0x160] ;  /* 0x00005800d54a8625 */ /* 0x002fe200078e0248 */
[----:B------:R1:W4:Y:S01]  /*2850*/  @!P4 LDG.E.CONSTANT R205, [R78.64] ;  /* 0x000000044ecdc981 */ /* 0x000322000c1e9900 */
[----:B------:R-:W-:Y:S02]  /*2860*/  ISETP.GT.U32.AND P5, PT, R54, 0xdf, PT ;  /* 0x000000df3600780c */ /* 0x000fe40003fa4070 */
[----:B------:R-:W-:Y:S01]  /*2870*/  ISETP.GT.U32.AND P4, PT, R55, 0xdf, PT ;  /* 0x000000df3700780c */ /* 0x000fe20003f84070 */
[----:B------:R0:W4:Y:S01]  /*2880*/  @!P0 LDG.E.CONSTANT R209, [R74.64] ;  /* 0x000000044ad18981 */ /* 0x000122000c1e9900 */
[----:B------:R-:W-:Y:S01]  /*2890*/  ISETP.GT.U32.AND P0, PT, R57, 0xdf, PT ;  /* 0x000000df3900780c */ /* 0x000fe20003f04070 */
[----:B------:R-:W-:-:S02]  /*28a0*/  @!P6 IMAD R83, R48, 0xc400, R7 ;  /* 0x0000c4003053e824 */ /* 0x000fc400078e0207 */
[----:B------:R-:W-:Y:S02]  /*28b0*/  @!P3 IMAD R211, R48, 0xc400, R10 ;  /* 0x0000c40030d3b824 */ /* 0x000fe400078e020a */
[----:B------:R-:W-:-:S04]  /*28c0*/  @!P6 IMAD.WIDE R82, R83, R72, c[0x0][0x160] ;  /* 0x000058005352e625 */ /* 0x000fc800078e0248 */
[-C--:B0-----:R-:W-:Y:S01]  /*28d0*/  @!P3 IMAD.WIDE R76, R211, R72.reuse, c[0x0][0x160] ;  /* 0x00005800d34cb625 */ /* 0x081fe200078e0248 */
[----:B------:R0:W4:Y:S03]  /*28e0*/  @!P6 LDG.E.CONSTANT R203, [R82.64] ;  /* 0x0000000452cbe981 */ /* 0x000126000c1e9900 */
[C---:B------:R-:W-:Y:S01]  /*28f0*/  @!P5 IMAD R223, R48.reuse, 0xc400, R13 ;  /* 0x0000c40030dfd824 */ /* 0x040fe200078e020d */
[----:B------:R0:W4:Y:S01]  /*2900*/  @!P3 LDG.E.CONSTANT R207, [R76.64] ;  /* 0x000000044ccfb981 */ /* 0x000122000c1e9900 */
[C---:B------:R-:W-:Y:S02]  /*2910*/  @!P4 IMAD R225, R48.reuse, 0xc400, R14 ;  /* 0x0000c40030e1c824 */ /* 0x040fe400078e020e */
[----:B------:R-:W-:Y:S01]  /*2920*/  @!P0 IMAD R229, R48, 0xc400, R16 ;  /* 0x0000c40030e58824 */ /* 0x000fe200078e0210 */
[----:B------:R-:W-:Y:S01]  /*2930*/  CS2R R210, SRZ ;  /* 0x0000000000d27805 */ /* 0x000fe2000001ff00 */
[----:B------:R-:W-:Y:S01]  /*2940*/  ISETP.GT.U32.AND P6, PT, R53, 0xdf, PT ;  /* 0x000000df3500780c */ /* 0x000fe20003fc4070 */
[----:B-----5:R-:W-:Y:S01]  /*2950*/  @!P5 IMAD.WIDE R80, R223, R72, c[0x0][0x160] ;  /* 0x00005800df50d625 */ /* 0x020fe200078e0248 */
[----:B------:R-:W-:-:S03]  /*2960*/  ISETP.GT.U32.AND P3, PT, R56, 0xdf, PT ;  /* 0x000000df3800780c */ /* 0x000fc60003f64070 */
[-C--:B-1----:R-:W-:Y:S01]  /*2970*/  @!P4 IMAD.WIDE R78, R225, R72.reuse, c[0x0][0x160] ;  /* 0x00005800e14ec625 */ /* 0x082fe200078e0248 */
[----:B------:R1:W5:Y:S03]  /*2980*/  @!P5 LDG.E.CONSTANT R215, [R80.64] ;  /* 0x0000000450d7d981 */ /* 0x000366000c1e9900 */
[----:B------:R-:W-:Y:S01]  /*2990*/  @!P0 IMAD.WIDE R74, R229, R72, c[0x0][0x160] ;  /* 0x00005800e54a8625 */ /* 0x000fe200078e0248 */
[----:B------:R0:W5:Y:S01]  /*29a0*/  @!P4 LDG.E.CONSTANT R211, [R78.64] ;  /* 0x000000044ed3c981 */ /* 0x000162000c1e9900 */
[----:B------:R-:W-:Y:S02]  /*29b0*/  ISETP.GT.U32.AND P5, PT, R59, 0xdf, PT ;  /* 0x000000df3b00780c */ /* 0x000fe40003fa4070 */
[----:B------:R-:W-:Y:S01]  /*29c0*/  ISETP.GT.U32.AND P4, PT, R60, 0xdf, PT ;  /* 0x000000df3c00780c */ /* 0x000fe20003f84070 */
[----:B------:R1:W5:Y:S01]  /*29d0*/  @!P0 LDG.E.CONSTANT R219, [R74.64] ;  /* 0x000000044adb8981 */ /* 0x000362000c1e9900 */
[----:B------:R-:W-:Y:S01]  /*29e0*/  ISETP.GT.U32.AND P0, PT, R62, 0xdf, PT ;  /* 0x000000df3e00780c */ /* 0x000fe20003f04070 */
[----:B------:R-:W-:-:S02]  /*29f0*/  @!P6 IMAD R221, R48, 0xc400, R12 ;  /* 0x0000c40030dde824 */ /* 0x000fc400078e020c */
[----:B------:R-:W-:Y:S01]  /*2a00*/  @!P3 IMAD R227, R48, 0xc400, R15 ;  /* 0x0000c40030e3b824 */ /* 0x000fe200078e020f */
[----:B------:R-:W-:Y:S01]  /*2a10*/  MOV R213, RZ ;  /* 0x000000ff00d57202 */ /* 0x000fe20000000f00 */
[----:B0-----:R-:W-:Y:S01]  /*2a20*/  @!P6 IMAD.WIDE R82, R221, R72, c[0x0][0x160] ;  /* 0x00005800dd52e625 */ /* 0x001fe200078e0248 */
[----:B------:R-:W-:-:S03]  /*2a30*/  MOV R217, RZ ;  /* 0x000000ff00d97202 */ /* 0x000fc60000000f00 */
[-C--:B------:R-:W-:Y:S01]  /*2a40*/  @!P3 IMAD.WIDE R76, R227, R72.reuse, c[0x0][0x160] ;  /* 0x00005800e34cb625 */ /* 0x080fe200078e0248 */
[----:B------:R0:W5:Y:S03]  /*2a50*/  @!P6 LDG.E.CONSTANT R213, [R82.64] ;  /* 0x0000000452d5e981 */ /* 0x000166000c1e9900 */
[C---:B------:R-:W-:Y:S01]  /*2a60*/  @!P5 IMAD R233, R48.reuse, 0xc400, R18 ;  /* 0x0000c40030e9d824 */ /* 0x040fe200078e0212 */
[----:B------:R0:W5:Y:S01]  /*2a70*/  @!P3 LDG.E.CONSTANT R217, [R76.64] ;  /* 0x000000044cd9b981 */ /* 0x000162000c1e9900 */
[C---:B------:R-:W-:Y:S02]  /*2a80*/  @!P4 IMAD R235, R48.reuse, 0xc400, R19 ;  /* 0x0000c40030ebc824 */ /* 0x040fe400078e0213 */
[----:B------:R-:W-:Y:S01]  /*2a90*/  @!P0 IMAD R239, R48, 0xc400, R21 ;  /* 0x0000c40030ef8824 */ /* 0x000fe200078e0215 */
[----:B------:R-:W-:Y:S01]  /*2aa0*/  MOV R221, RZ ;  /* 0x000000ff00dd7202 */ /* 0x000fe20000000f00 */
[----:B-1----:R-:W-:Y:S01]  /*2ab0*/  @!P5 IMAD.WIDE R80, R233, R72, c[0x0][0x160] ;  /* 0x00005800e950d625 */ /* 0x002fe200078e0248 */
[----:B------:R-:W-:-:S02]  /*2ac0*/  MOV R225, RZ ;  /* 0x000000ff00e17202 */ /* 0x000fc40000000f00 */
[----:B------:R-:W-:Y:S01]  /*2ad0*/  MOV R229, RZ ;  /* 0x000000ff00e57202 */ /* 0x000fe20000000f00 */
[-C--:B------:R-:W-:Y:S01]  /*2ae0*/  @!P4 IMAD.WIDE R78, R235, R72.reuse, c[0x0][0x160] ;  /* 0x00005800eb4ec625 */ /* 0x080fe200078e0248 */
[----:B------:R-:W-:Y:S01]  /*2af0*/  ISETP.GT.U32.AND P6, PT, R58, 0xdf, PT ;  /* 0x000000df3a00780c */ /* 0x000fe20003fc4070 */
[----:B------:R1:W5:Y:S01]  /*2b00*/  @!P5 LDG.E.CONSTANT R221, [R80.64] ;  /* 0x0000000450ddd981 */ /* 0x000362000c1e9900 */
[----:B------:R-:W-:Y:S01]  /*2b10*/  ISETP.GT.U32.AND P3, PT, R61, 0xdf, PT ;  /* 0x000000df3d00780c */ /* 0x000fe20003f64070 */
[----:B------:R-:W-:Y:S01]  /*2b20*/  @!P0 IMAD.WIDE R74, R239, R72, c[0x0][0x160] ;  /* 0x00005800ef4a8625 */ /* 0x000fe200078e0248 */
[----:B------:R-:W-:Y:S01]  /*2b30*/  ISETP.GT.U32.AND P5, PT, R65, 0xdf, PT ;  /* 0x000000df4100780c */ /* 0x000fe20003fa4070 */
[----:B------:R0:W5:Y:S01]  /*2b40*/  @!P4 LDG.E.CONSTANT R225, [R78.64] ;  /* 0x000000044ee1c981 */ /* 0x000162000c1e9900 */
[----:B------:R-:W-:-:S03]  /*2b50*/  ISETP.GT.U32.AND P4, PT, R66, 0xdf, PT ;  /* 0x000000df4200780c */ /* 0x000fc60003f84070 */
[----:B------:R1:W5:Y:S01]  /*2b60*/  @!P0 LDG.E.CONSTANT R229, [R74.64] ;  /* 0x000000044ae58981 */ /* 0x000362000c1e9900 */
[----:B------:R-:W-:-:S03]  /*2b70*/  ISETP.GT.U32.AND P0, PT, R67, 0xdf, PT ;  /* 0x000000df4300780c */ /* 0x000fc60003f04070 */
[C---:B------:R-:W-:Y:S02]  /*2b80*/  @!P6 IMAD R231, R48.reuse, 0xc400, R17 ;  /* 0x0000c40030e7e824 */ /* 0x040fe400078e0211 */
        /* <DEDUP_REMOVED lines=11> */
[----:B------:R-:W-:Y:S01]  /*2c40*/  @!P5 IMAD.WIDE R78, R245, R72, c[0x0][0x160] ;  /* 0x00005800f54ed625 */ /* 0x000fe200078e0248 */
[----:B------:R-:W-:-:S02]  /*2c50*/  MOV R233, RZ ;  /* 0x000000ff00e97202 */ /* 0x000fc40000000f00 */
[----:B------:R-:W-:Y:S01]  /*2c60*/  MOV R231, RZ ;  /* 0x000000ff00e77202 */ /* 0x000fe20000000f00 */
[-C--:B-1----:R-:W-:Y:S01]  /*2c70*/  @!P0 IMAD.WIDE R74, R249, R72.reuse, c[0x0][0x160] ;  /* 0x00005800f94a8625 */ /* 0x082fe200078e0248 */
[----:B------:R-:W-:Y:S01]  /*2c80*/  ISETP.GT.U32.AND P3, PT, R63, 0xdf, PT ;  /* 0x000000df3f00780c */ /* 0x000fe20003f64070 */
[----:B------:R1:W5:Y:S01]  /*2c90*/  @!P5 LDG.E.CONSTANT R235, [R78.64] ;  /* 0x000000044eebd981 */ /* 0x000362000c1e9900 */
[----:B------:R-:W-:Y:S01]  /*2ca0*/  ISETP.GT.U32.AND P6, PT, R64, 0xdf, PT ;  /* 0x000000df4000780c */ /* 0x000fe20003fc4070 */
[----:B0-----:R-:W-:Y:S01]  /*2cb0*/  @!P4 IMAD.WIDE R76, R247, R72, c[0x0][0x160] ;  /* 0x00005800f74cc625 */ /* 0x001fe200078e0248 */
        /* <DEDUP_REMOVED lines=8> */
[----:B------:R-:W-:Y:S01]  /*2d40*/  @!P3 IMAD.WIDE R82, R241, R72, c[0x0][0x160] ;  /* 0x00005800f152b625 */ /* 0x000fe200078e0248 */
[----:B------:R-:W-:-:S03]  /*2d50*/  MOV R237, RZ ;  /* 0x000000ff00ed7202 */ /* 0x000fc60000000f00 */
[-C--:B------:R-:W-:Y:S01]  /*2d60*/  @!P6 IMAD.WIDE R80, R243, R72.reuse, c[0x0][0x160] ;  /* 0x00005800f350e625 */ /* 0x080fe200078e0248 */
[----:B------:R0:W5:Y:S03]  /*2d70*/  @!P3 LDG.E.CONSTANT R239, [R82.64] ;  /* 0x0000000452efb981 */ /* 0x000166000c1e9900 */
[C---:B------:R-:W-:Y:S01]  /*2d80*/  @!P4 IMAD R243, R48.reuse, 0xc400, R27 ;  /* 0x0000c40030f3c824 */ /* 0x040fe200078e021b */
[----:B------:R1:W5:Y:S01]  /*2d90*/  @!P6 LDG.E.CONSTANT R237, [R80.64] ;  /* 0x0000000450ede981 */ /* 0x000362000c1e9900 */
[C---:B------:R-:W-:Y:S02]  /*2da0*/  @!P5 IMAD R247, R48.reuse, 0xc400, R28 ;  /* 0x0000c40030f7d824 */ /* 0x040fe400078e021c */
[----:B------:R-:W-:Y:S01]  /*2db0*/  @!P0 IMAD R251, R48, 0xc400, R29 ;  /* 0x0000c40030fb8824 */ /* 0x000fe200078e021d */
[----:B------:R-:W-:Y:S02]  /*2dc0*/  MOV R241, RZ ;  /* 0x000000ff00f17202 */ /* 0x000fe40000000f00 */
[----:B------:R-:W-:Y:S01]  /*2dd0*/  MOV R245, RZ ;  /* 0x000000ff00f57202 */ /* 0x000fe20000000f00 */
[----:B0-----:R-:W-:Y:S01]  /*2de0*/  @!P4 IMAD.WIDE R82, R243, R72, c[0x0][0x160] ;  /* 0x00005800f352c625 */ /* 0x001fe200078e0248 */
[----:B------:R-:W-:-:S02]  /*2df0*/  MOV R249, RZ ;  /* 0x000000ff00f97202 */ /* 0x000fc40000000f00 */
[----:B------:R-:W-:Y:S01]  /*2e00*/  ISETP.GT.U32.AND P6, PT, R71, 0xdf, PT ;  /* 0x000000df4700780c */ /* 0x000fe20003fc4070 */
[-C--:B-1----:R-:W-:Y:S01]  /*2e10*/  @!P5 IMAD.WIDE R80, R247, R72.reuse, c[0x0][0x160] ;  /* 0x00005800f750d625 */ /* 0x082fe200078e0248 */
[----:B------:R0:W5:Y:S03]  /*2e20*/  @!P4 LDG.E.CONSTANT R241, [R82.64] ;  /* 0x0000000452f1c981 */ /* 0x000166000c1e9900 */
[----:B------:R-:W-:Y:S01]  /*2e30*/  @!P0 IMAD.WIDE R78, R251, R72, c[0x0][0x160] ;  /* 0x00005800fb4e8625 */ /* 0x000fe200078e0248 */
[----:B------:R1:W5:Y:S01]  /*2e40*/  @!P5 LDG.E.CONSTANT R245, [R80.64] ;  /* 0x0000000450f5d981 */ /* 0x000362000c1e9900 */
[----:B------:R-:W-:Y:S02]  /*2e50*/  ISETP.NE.AND P3, PT, R202, RZ, PT ;  /* 0x000000ffca00720c */ /* 0x000fe40003f65270 */
[----:B------:R-:W-:Y:S01]  /*2e60*/  ISETP.NE.AND P4, PT, R84, RZ, PT ;  /* 0x000000ff5400720c */ /* 0x000fe20003f85270 */
[----:B------:R0:W5:Y:S01]  /*2e70*/  @!P0 LDG.E.CONSTANT R249, [R78.64] ;  /* 0x000000044ef98981 */ /* 0x000162000c1e9900 */
[----:B------:R-:W-:-:S02]  /*2e80*/  ISETP.NE.AND P5, PT, R86, RZ, PT ;  /* 0x000000ff5600720c */ /* 0x000fc40003fa5270 */
[----:B------:R-:W-:Y:S01]  /*2e90*/  ISETP.NE.AND P0, PT, R88, RZ, PT ;  /* 0x000000ff5800720c */ /* 0x000fe20003f05270 */
[C---:B------:R-:W-:Y:S02]  /*2ea0*/  @!P6 IMAD R204, R48.reuse, 0xc400, R30 ;  /* 0x0000c40030cce824 */ /* 0x040fe400078e021e */
[----:B------:R-:W-:Y:S01]  /*2eb0*/  @!P1 IMAD R208, R48, 0xc400, R31 ;  /* 0x0000c40030d09824 */ /* 0x000fe200078e021f */
[----:B------:R-:W-:Y:S01]  /*2ec0*/  MOV R202, RZ ;  /* 0x000000ff00ca7202 */ /* 0x000fe20000000f00 */
[----:B------:R-:W-:-:S04]  /*2ed0*/  @!P6 IMAD.WIDE R76, R204, R72, c[0x0][0x160] ;  /* 0x00005800cc4ce625 */ /* 0x000fc800078e0248 */
[----:B------:R-:W-:Y:S01]  /*2ee0*/  @!P1 IMAD.WIDE R74, R208, R72, c[0x0][0x160] ;  /* 0x00005800d04a9625 */ /* 0x000fe200078e0248 */
[----:B------:R0:W5:Y:S03]  /*2ef0*/  @!P6 LDG.E.CONSTANT R202, [R76.64] ;  /* 0x000000044ccae981 */ /* 0x000166000c1e9900 */
[C---:B------:R-:W-:Y:S01]  /*2f00*/  @!P2 IMAD R247, R48.reuse, 0xc400, R32 ;  /* 0x0000c40030f7a824 */ /* 0x040fe200078e0220 */
[----:B------:R1:W5:Y:S01]  /*2f10*/  @!P1 LDG.E.CONSTANT R206, [R74.64] ;  /* 0x000000044ace9981 */ /* 0x000362000c1e9900 */
[C---:B------:R-:W-:Y:S02]  /*2f20*/  @!P3 IMAD R84, R48.reuse, 0xc400, R33 ;  /* 0x0000c4003054b824 */ /* 0x040fe400078e0221 */
[C---:B------:R-:W-:Y:S02]  /*2f30*/  @!P4 IMAD R88, R48.reuse, 0xc400, R34 ;  /* 0x0000c4003058c824 */ /* 0x040fe400078e0222 */
[----:B------:R-:W-:-:S02]  /*2f40*/  @!P5 IMAD R208, R48, 0xc400, R35 ;  /* 0x0000c40030d0d824 */ /* 0x000fc400078e0223 */
[----:B------:R-:W-:Y:S01]  /*2f50*/  @!P0 IMAD R212, R48, 0xc400, R36 ;  /* 0x0000c40030d48824 */ /* 0x000fe200078e0224 */
[----:B------:R-:W-:Y:S01]  /*2f60*/  MOV R243, RZ ;  /* 0x000000ff00f37202 */ /* 0x000fe20000000f00 */
[-C--:B0-----:R-:W-:Y:S01]  /*2f70*/  @!P2 IMAD.WIDE R82, R247, R72.reuse, c[0x0][0x160] ;  /* 0x00005800f752a625 */ /* 0x081fe200078e0248 */
[----:B------:R-:W-:Y:S02]  /*2f80*/  MOV R251, RZ ;  /* 0x000000ff00fb7202 */ /* 0x000fe40000000f00 */
[----:B------:R-:W-:Y:S01]  /*2f90*/  MOV R86, RZ ;  /* 0x000000ff00567202 */ /* 0x000fe20000000f00 */
[-C--:B-1----:R-:W-:Y:S01]  /*2fa0*/  @!P3 IMAD.WIDE R80, R84, R72.reuse, c[0x0][0x160] ;  /* 0x000058005450b625 */ /* 0x082fe200078e0248 */
[----:B------:R-:W-:Y:S01]  /*2fb0*/  MOV R204, RZ ;  /* 0x000000ff00cc7202 */ /* 0x000fe20000000f00 */
[----:B------:R-:W5:Y:S02]  /*2fc0*/  @!P2 LDG.E.CONSTANT R243, [R82.64] ;  /* 0x0000000452f3a981 */ /* 0x000f64000c1e9900 */
[----:B------:R-:W-:-:S02]  /*2fd0*/  @!P4 IMAD.WIDE R78, R88, R72, c[0x0][0x160] ;  /* 0x00005800584ec625 */ /* 0x000fc400078e0248 */
[----:B------:R-:W5:Y:S02]  /*2fe0*/  @!P3 LDG.E.CONSTANT R251, [R80.64] ;  /* 0x0000000450fbb981 */ /* 0x000f64000c1e9900 */
[-C--:B------:R-:W-:Y:S02]  /*2ff0*/  @!P5 IMAD.WIDE R76, R208, R72.reuse, c[0x0][0x160] ;  /* 0x00005800d04cd625 */ /* 0x080fe400078e0248 */
[----:B------:R-:W5:Y:S02]  /*3000*/  @!P4 LDG.E.CONSTANT R86, [R78.64] ;  /* 0x000000044e56c981 */ /* 0x000f64000c1e9900 */
[----:B------:R-:W-:Y:S02]  /*3010*/  @!P0 IMAD.WIDE R74, R212, R72, c[0x0][0x160] ;  /* 0x00005800d44a8625 */ /* 0x000fe400078e0248 */
[----:B------:R-:W5:Y:S04]  /*3020*/  @!P5 LDG.E.CONSTANT R204, [R76.64] ;  /* 0x000000044cccd981 */ /* 0x000f68000c1e9900 */
[----:B------:R-:W5:Y:S01]  /*3030*/  @!P0 LDG.E.CONSTANT R210, [R74.64] ;  /* 0x000000044ad28981 */ /* 0x000f62000c1e9900 */
[----:B------:R-:W-:Y:S01]  /*3040*/  ISETP.GT.AND P6, PT, R0, 0xa4, PT ;  /* 0x000000a40000780c */ /* 0x000fe20003fc4270 */
[----:B------:R-:W-:Y:S02]  /*3050*/  BSSY B0, `(.L_x_0) ;  /* 0x000002b000007945 */ /* 0x000fe40003800000 */
[----:B--2---:R0:W-:Y:S04]  /*3060*/  STS [R0.X4+0x380], R87 ;  /* 0x0003805700007388 */ /* 0x0041e80000004800 */
[----:B---3--:R0:W-:Y:S04]  /*3070*/  STS [R0.X4], R73 ;  /* 0x0000004900007388 */ /* 0x0081e80000004800 */
[----:B----4-:R0:W-:Y:S04]  /*3080*/  STS [R0.X4+0x700], R85 ;  /* 0x0007005500007388 */ /* 0x0101e80000004800 */
[----:B------:R0:W-:Y:S04]  /*3090*/  STS [R0.X4+0xe00], R89 ;  /* 0x000e005900007388 */ /* 0x0001e80000004800 */
[----:B------:R0:W-:Y:S04]  /*30a0*/  STS [R0.X4+0x1180], R205 ;  /* 0x001180cd00007388 */ /* 0x0001e80000004800 */
[----:B------:R0:W-:Y:S04]  /*30b0*/  STS [R0.X4+0x1880], R209 ;  /* 0x001880d100007388 */ /* 0x0001e80000004800 */
[----:B------:R0:W-:Y:S04]  /*30c0*/  STS [R0.X4+0xa80], R203 ;  /* 0x000a80cb00007388 */ /* 0x0001e80000004800 */
[----:B------:R0:W-:Y:S04]  /*30d0*/  STS [R0.X4+0x1500], R207 ;  /* 0x001500cf00007388 */ /* 0x0001e80000004800 */
[----:B-----5:R0:W-:Y:S04]  /*30e0*/  STS [R0.X4+0x1f80], R215 ;  /* 0x001f80d700007388 */ /* 0x0201e80000004800 */
[----:B------:R0:W-:Y:S04]  /*30f0*/  STS [R0.X4+0x2300], R211 ;  /* 0x002300d300007388 */ /* 0x0001e80000004800 */
        /* <DEDUP_REMOVED lines=22> */
[----:B------:R0:W-:Y:S01]  /*3260*/  STS [R0.X4+0x7000], R210 ;  /* 0x007000d200007388 */ /* 0x0001e20000004800 */
[----:B------:R-:W-:Y:S05]  /*3270*/  @P6 BRA `(.L_x_1) ;  /* 0x0000008000006947 */ /* 0x000fea0003800000 */
[----:B------:R-:W-:Y:S01]  /*3280*/  ISETP.GT.U32.AND P6, PT, R4, 0xdf, PT ;  /* 0x000000df0400780c */ /* 0x000fe20003fc4070 */
[----:B------:R-:W-:Y:S01]  /*3290*/  BSSY B1, `(.L_x_2) ;  /* 0x0000005000017945 */ /* 0x000fe20003800000 */
[----:B0-----:R-:W-:-:S02]  /*32a0*/  MOV R73, RZ ;  /* 0x000000ff00497202 */ /* 0x001fc40000000f00 */
[----:B------:R-:W-:-:S13]  /*32b0*/  ISETP.GT.OR P6, PT, R0, 0x62, P6 ;  /* 0x000000620000780c */ /* 0x000fda00037c4670 */
[----:B------:R-:W-:Y:S05]  /*32c0*/  @P6 BRA `(.L_x_3) ;  /* 0x0000001000006947 */ /* 0x000fea0003800000 */
[----:B------:R0:W5:Y:S02]  /*32d0*/  LDG.E.CONSTANT R73, [R46.64+0x31000] ;  /* 0x031000042e497981 */ /* 0x000164000c1e9900 */
.L_x_3:
[----:B------:R-:W-:Y:S05]  /*32e0*/  BSYNC B1 ;  /* 0x0000000000017941 */ /* 0x000fea0003800000 */
.L_x_2:
[----:B-----5:R1:W-:Y:S02]  /*32f0*/  STS [R0.X4+0x7380], R73 ;  /* 0x0073804900007388 */ /* 0x0203e40000004800 */
.L_x_1:
[----:B------:R-:W-:Y:S05]  /*3300*/  BSYNC B0 ;  /* 0x0000000000007941 */ /* 0x000fea0003800000 */
.L_x_0:
[----:B------:R-:W-:Y:S01]  /*3310*/  ISETP.GT.AND P6, PT, R0, 0x6f, PT ;  /* 0x0000006f0000780c */ /* 0x000fe20003fc4270 */
[C---:B------:R-:W-:Y:S02]  /*3320*/  IMAD R77, R48.reuse, 0x31, R3 ;  /* 0x00000031304d7824 */ /* 0x040fe400078e0203 */
[C---:B------:R-:W-:Y:S02]  /*3330*/  IMAD R75, R48.reuse, 0x31, R43 ;  /* 0x00000031304b7824 */ /* 0x040fe400078e022b */
[----:B0-----:R-:W-:Y:S02]  /*3340*/  IMAD R47, R48, 0x31, R44 ;  /* 0x00000031302f7824 */ /* 0x001fe400078e022c */
[----:B------:R-:W-:-:S06]  /*3350*/  IMAD.WIDE R76, R77, R72, c[0x0][0x168] ;  /* 0x00005a004d4c7625 */ /* 0x000fcc00078e0248 */
[----:B------:R-:W-:Y:S01]  /*3360*/  @!P6 IMAD R79, R48, 0x31, R45 ;  /* 0x00000031304fe824 */ /* 0x000fe200078e022d */
[----:B------:R-:W2:Y:S01]  /*3370*/  LDG.E.CONSTANT R77, [R76.64] ;  /* 0x000000044c4d7981 */ /* 0x000ea2000c1e9900 */
[----:B------:R-:W-:-:S04]  /*3380*/  IMAD.WIDE R74, R75, R72, c[0x0][0x168] ;  /* 0x00005a004b4a7625 */ /* 0x000fc800078e0248 */
[-C--:B------:R-:W-:Y:S02]  /*3390*/  @!P6 IMAD.WIDE R78, R79, R72.reuse, c[0x0][0x168] ;  /* 0x00005a004f4ee625 */ /* 0x080fe400078e0248 */
[----:B------:R-:W3:Y:S02]  /*33a0*/  LDG.E.CONSTANT R75, [R74.64] ;  /* 0x000000044a4b7981 */ /* 0x000ee4000c1e9900 */
[----:B------:R-:W-:Y:S02]  /*33b0*/  IMAD.WIDE R46, R47, R72, c[0x0][0x168] ;  /* 0x00005a002f2e7625 */ /* 0x000fe400078e0248 */
[----:B------:R-:W4:Y:S04]  /*33c0*/  @!P6 LDG.E.CONSTANT R79, [R78.64] ;  /* 0x000000044e4fe981 */ /* 0x000f28000c1e9900 */
[----:B------:R0:W5:Y:S02]  /*33d0*/  LDG.E.CONSTANT R47, [R46.64] ;  /* 0x000000042e2f7981 */ /* 0x000164000c1e9900 */
[----:B0-----:R-:W-:-:S02]  /*33e0*/  HFMA2.MMA R46, -RZ, RZ, 0, 0 ;  /* 0x00000000ff2e7435 */ /* 0x001fc400000001ff */
[----:B--2---:R-:W-:Y:S04]  /*33f0*/  STS [R0.X4+0x7614], R77 ;  /* 0x0076144d00007388 */ /* 0x004fe80000004800 */
[----:B---3--:R-:W-:Y:S04]  /*3400*/  STS [R0.X4+0x7994], R75 ;  /* 0x0079944b00007388 */ /* 0x008fe80000004800 */
[----:B----4-:R-:W-:Y:S04]  /*3410*/  @!P6 STS [R0.X4+0x8094], R79 ;  /* 0x0080944f0000e388 */ /* 0x010fe80000004800 */
[----:B-----5:R-:W-:Y:S04]  /*3420*/  STS [R0.X4+0x7d14], R47 ;  /* 0x007d142f00007388 */ /* 0x020fe80000004800 */
[----:B------:R-:W-:Y:S06]  /*3430*/  BAR.SYNC 0x0 ;  /* 0x0000000000007b1d */ /* 0x000fec0000000000 */
.L_x_5:
[----:B------:R-:W-:Y:S02]  /*3440*/  IMAD R47, R42, 0x1ce, R49 ;  /* 0x000001ce2a2f7824 */ /* 0x000fe400078e0231 */
[----:B-1----:R-:W-:-:S03]  /*3450*/  IMAD R73, R2, 0x38, R46 ;  /* 0x0000003802497824 */ /* 0x002fc600078e022e */
[----:B------:R-:W-:Y:S02]  /*3460*/  SHF.L.U32 R47, R47, 0x1, RZ ;  /* 0x000000012f2f7819 */ /* 0x000fe400000006ff */
[----:B------:R-:W-:-:S03]  /*3470*/  LEA R73, R73, -R73, 0x3 ;  /* 0x8000004949497211 */ /* 0x000fc600078e18ff */
[C---:B------:R-:W-:Y:S01]  /*3480*/  IMAD R47, R46.reuse, 0x21, R47 ;  /* 0x000000212e2f7824 */ /* 0x040fe200078e022f */
[----:B------:R-:W-:Y:S01]  /*3490*/  IADD3 R46, R46, 0x1, RZ ;  /* 0x000000012e2e7810 */ /* 0x000fe20007ffe0ff */
[----:B------:R-:W-:Y:S03]  /*34a0*/  LDS R81, [R73.X4+0x7614] ;  /* 0x0076140049517984 */ /* 0x000fe60000004800 */
[----:B------:R-:W-:Y:S01]  /*34b0*/  ISETP.GE.U32.AND P6, PT, R46, 0x7, PT ;  /* 0x000000072e00780c */ /* 0x000fe20003fc6070 */
[----:B------:R-:W0:Y:S04]  /*34c0*/  LDS R82, [R47.X4] ;  /* 0x000000002f527984 */ /* 0x000e280000004800 */
[----:B------:R-:W1:Y:S04]  /*34d0*/  LDS R80, [R73.X4+0x76d8] ;  /* 0x0076d80049507984 */ /* 0x000e680000004800 */
[----:B------:R-:W2:Y:S04]  /*34e0*/  LDS R79, [R73.X4+0x779c] ;  /* 0x00779c00494f7984 */ /* 0x000ea80000004800 */
[----:B------:R-:W3:Y:S04]  /*34f0*/  LDS R78, [R73.X4+0x7860] ;  /* 0x00786000494e7984 */ /* 0x000ee80000004800 */
[----:B------:R-:W4:Y:S04]  /*3500*/  LDS R77, [R73.X4+0x7924] ;  /* 0x00792400494d7984 */ /* 0x000f280000004800 */
[----:B------:R-:W5:Y:S04]  /*3510*/  LDS R76, [R73.X4+0x79e8] ;  /* 0x0079e800494c7984 */ /* 0x000f680000004800 */
[----:B------:R-:W5:Y:S04]  /*3520*/  LDS R75, [R73.X4+0x7aac] ;  /* 0x007aac00494b7984 */ /* 0x000f680000004800 */
[----:B------:R-:W5:Y:S04]  /*3530*/  LDS R74, [R73.X4+0x7b70] ;  /* 0x007b7000494a7984 */ /* 0x000f680000004800 */
[----:B------:R-:W5:Y:S04]  /*3540*/  LDS R83, [R47.X4+0x108] ;  /* 0x000108002f537984 */ /* 0x000f680000004800 */
[----:B------:R-:W5:Y:S04]  /*3550*/  LDS R84, [R47.X4+0x210] ;  /* 0x000210002f547984 */ /* 0x000f680000004800 */
[----:B------:R-:W5:Y:S01]  /*3560*/  LDS R85, [R47.X4+0x318] ;  /* 0x000318002f557984 */ /* 0x000f620000004800 */
[----:B0-----:R-:W-:-:S02]  /*3570*/  FFMA R90, R82, R81, R90 ;  /* 0x00000051525a7223 */ /* 0x001fc4000000005a */
[C---:B-1----:R-:W-:Y:S01]  /*3580*/  FFMA R91, R82.reuse, R80, R91 ;  /* 0x00000050525b7223 */ /* 0x042fe2000000005b */
[----:B------:R-:W0:Y:S01]  /*3590*/  LDS R86, [R47.X4+0x420] ;  /* 0x000420002f567984 */ /* 0x000e220000004800 */
[----:B--2---:R-:W-:-:S03]  /*35a0*/  FFMA R92, R82, R79, R92 ;  /* 0x0000004f525c7223 */ /* 0x004fc6000000005c */
[----:B------:R-:W1:Y:S01]  /*35b0*/  LDS R87, [R47.X4+0x528] ;  /* 0x000528002f577984 */ /* 0x000e620000004800 */
[----:B---3--:R-:W-:-:S03]  /*35c0*/  FFMA R93, R82, R78, R93 ;  /* 0x0000004e525d7223 */ /* 0x008fc6000000005d */
[----:B------:R-:W-:Y:S01]  /*35d0*/  LDS R203, [R47.X4+0xa50] ;  /* 0x000a50002fcb7984 */ /* 0x000fe20000004800 */
[----:B----4-:R-:W-:-:S03]  /*35e0*/  FFMA R94, R82, R77, R94 ;  /* 0x0000004d525e7223 */ /* 0x010fc6000000005e */
[----:B------:R-:W-:Y:S01]  /*35f0*/  LDS R204, [R47.X4+0xb58] ;  /* 0x000b58002fcc7984 */ /* 0x000fe20000004800 */
[----:B-----5:R-:W-:-:S03]  /*3600*/  FFMA R95, R82, R76, R95 ;  /* 0x0000004c525f7223 */ /* 0x020fc6000000005f */
[----:B------:R-:W-:Y:S01]  /*3610*/  LDS R206, [R47.X4+0xc60] ;  /* 0x000c60002fce7984 */ /* 0x000fe20000004800 */
[----:B------:R-:W-:-:S03]  /*3620*/  FFMA R96, R82, R75, R96 ;  /* 0x0000004b52607223 */ /* 0x000fc60000000060 */
[----:B------:R-:W-:Y:S01]  /*3630*/  LDS R207, [R47.X4+0xd68] ;  /* 0x000d68002fcf7984 */ /* 0x000fe20000004800 */
[----:B------:R-:W-:-:S03]  /*3640*/  FFMA R97, R82, R74, R97 ;  /* 0x0000004a52617223 */ /* 0x000fc60000000061 */
[----:B------:R-:W-:Y:S01]  /*3650*/  LDS R88, [R73.X4+0x7ab0] ;  /* 0x007ab00049587984 */ /* 0x000fe20000004800 */
[----:B------:R-:W-:-:S03]  /*3660*/  FFMA R98, R83, R81, R98 ;  /* 0x0000005153627223 */ /* 0x000fc60000000062 */
[----:B------:R-:W2:Y:S01]  /*3670*/  LDS R82, [R47.X4+0x630] ;  /* 0x000630002f527984 */ /* 0x000ea20000004800 */
[C---:B------:R-:W-:Y:S02]  /*3680*/  FFMA R99, R83.reuse, R80, R99 ;  /* 0x0000005053637223 */ /* 0x040fe40000000063 */
[C---:B------:R-:W-:Y:S01]  /*3690*/  FFMA R100, R83.reuse, R79, R100 ;  /* 0x0000004f53647223 */ /* 0x040fe20000000064 */
[----:B------:R-:W-:Y:S01]  /*36a0*/  LDS R89, [R73.X4+0x7b74] ;  /* 0x007b740049597984 */ /* 0x000fe20000004800 */
[C---:B------:R-:W-:Y:S02]  /*36b0*/  FFMA R101, R83.reuse, R78, R101 ;  /* 0x0000004e53657223 */ /* 0x040fe40000000065 */
[C---:B------:R-:W-:Y:S01]  /*36c0*/  FFMA R102, R83.reuse, R77, R102 ;  /* 0x0000004d53667223 */ /* 0x040fe20000000066 */
[----:B------:R-:W-:Y:S01]  /*36d0*/  LDS R202, [R47.X4+0x10c] ;  /* 0x00010c002fca7984 */ /* 0x000fe20000004800 */
[C---:B------:R-:W-:Y:S02]  /*36e0*/  FFMA R103, R83.reuse, R76, R103 ;  /* 0x0000004c53677223 */ /* 0x040fe40000000067 */
[C---:B------:R-:W-:Y:S01]  /*36f0*/  FFMA R104, R83.reuse, R75, R104 ;  /* 0x0000004b53687223 */ /* 0x040fe20000000068 */
[----:B------:R-:W-:Y:S01]  /*3700*/  LDS R205, [R47.X4+0x4] ;  /* 0x000004002fcd7984 */ /* 0x000fe20000004800 */
[----:B------:R-:W-:-:S02]  /*3710*/  FFMA R105, R83, R74, R105 ;  /* 0x0000004a53697223 */ /* 0x000fc40000000069 */
[C---:B------:R-:W-:Y:S01]  /*3720*/  FFMA R106, R84.reuse, R81, R106 ;  /* 0x00000051546a7223 */ /* 0x040fe2000000006a */
[----:B------:R-:W3:Y:S01]  /*3730*/  LDS R83, [R47.X4+0x738] ;  /* 0x000738002f537984 */ /* 0x000ee20000004800 */
[C---:B------:R-:W-:Y:S02]  /*3740*/  FFMA R107, R84.reuse, R80, R107 ;  /* 0x00000050546b7223 */ /* 0x040fe4000000006b */
[C---:B------:R-:W-:Y:S01]  /*3750*/  FFMA R108, R84.reuse, R79, R108 ;  /* 0x0000004f546c7223 */ /* 0x040fe2000000006c */
[----:B------:R-:W-:Y:S01]  /*3760*/  LDS R208, [R47.X4+0xd6c] ;  /* 0x000d6c002fd07984 */ /* 0x000fe20000004800 */
[C---:B------:R-:W-:Y:S02]  /*3770*/  FFMA R109, R84.reuse, R78, R109 ;  /* 0x0000004e546d7223 */ /* 0x040fe4000000006d */
[C---:B------:R-:W-:Y:S02]  /*3780*/  FFMA R110, R84.reuse, R77, R110 ;  /* 0x0000004d546e7223 */ /* 0x040fe4000000006e */
[----:B------:R-:W-:-:S02]  /*3790*/  FFMA R111, R84, R76, R111 ;  /* 0x0000004c546f7223 */ /* 0x000fc4000000006f */
[C---:B------:R-:W-:Y:S02]  /*37a0*/  FFMA R112, R84.reuse, R75, R112 ;  /* 0x0000004b54707223 */ /* 0x040fe40000000070 */
[----:B------:R-:W-:Y:S02]  /*37b0*/  FFMA R113, R84, R74, R113 ;  /* 0x0000004a54717223 */ /* 0x000fe40000000071 */
[C---:B------:R-:W-:Y:S01]  /*37c0*/  FFMA R114, R85.reuse, R81, R114 ;  /* 0x0000005155727223 */ /* 0x040fe20000000072 */
[----:B------:R-:W4:Y:S01]  /*37d0*/  LDS R84, [R47.X4+0x840] ;  /* 0x000840002f547984 */ /* 0x000f220000004800 */
[C---:B------:R-:W-:Y:S02]  /*37e0*/  FFMA R115, R85.reuse, R80, R115 ;  /* 0x0000005055737223 */ /* 0x040fe40000000073 */
[C---:B------:R-:W-:Y:S02]  /*37f0*/  FFMA R116, R85.reuse, R79, R116 ;  /* 0x0000004f55747223 */ /* 0x040fe40000000074 */
[----:B------:R-:W-:-:S02]  /*3800*/  FFMA R117, R85, R78, R117 ;  /* 0x0000004e55757223 */ /* 0x000fc40000000075 */
[C---:B------:R-:W-:Y:S02]  /*3810*/  FFMA R118, R85.reuse, R77, R118 ;  /* 0x0000004d55767223 */ /* 0x040fe40000000076 */
[C---:B------:R-:W-:Y:S02]  /*3820*/  FFMA R119, R85.reuse, R76, R119 ;  /* 0x0000004c55777223 */ /* 0x040fe40000000077 */
[C---:B------:R-:W-:Y:S02]  /*3830*/  FFMA R120, R85.reuse, R75, R120 ;  /* 0x0000004b55787223 */ /* 0x040fe40000000078 */
[----:B------:R-:W-:Y:S02]  /*3840*/  FFMA R121, R85, R74, R121 ;  /* 0x0000004a55797223 */ /* 0x000fe40000000079 */
[----:B------:R-:W5:Y:S01]  /*3850*/  LDS R85, [R47.X4+0x948] ;  /* 0x000948002f557984 */ /* 0x000f620000004800 */
[C---:B0-----:R-:W-:Y:S02]  /*3860*/  FFMA R122, R86.reuse, R81, R122 ;  /* 0x00000051567a7223 */ /* 0x041fe4000000007a */
[----:B------:R-:W-:-:S02]  /*3870*/  FFMA R123, R86, R80, R123 ;  /* 0x00000050567b7223 */ /* 0x000fc4000000007b */
[C---:B------:R-:W-:Y:S02]  /*3880*/  FFMA R124, R86.reuse, R79, R124 ;  /* 0x0000004f567c7223 */ /* 0x040fe4000000007c */
[C---:B------:R-:W-:Y:S02]  /*3890*/  FFMA R125, R86.reuse, R78, R125 ;  /* 0x0000004e567d7223 */ /* 0x040fe4000000007d */
[C---:B------:R-:W-:Y:S02]  /*38a0*/  FFMA R126, R86.reuse, R77, R126 ;  /* 0x0000004d567e7223 */ /* 0x040fe4000000007e */
[C---:B------:R-:W-:Y:S02]  /*38b0*/  FFMA R127, R86.reuse, R76, R127 ;  /* 0x0000004c567f7223 */ /* 0x040fe4000000007f */
[C---:B------:R-:W-:Y:S02]  /*38c0*/  FFMA R128, R86.reuse, R75, R128 ;  /* 0x0000004b56807223 */ /* 0x040fe40000000080 */
[----:B------:R-:W-:-:S02]  /*38d0*/  FFMA R129, R86, R74, R129 ;  /* 0x0000004a56817223 */ /* 0x000fc40000000081 */
[C---:B-1----:R-:W-:Y:S01]  /*38e0*/  FFMA R130, R87.reuse, R81, R130 ;  /* 0x0000005157827223 */ /* 0x042fe20000000082 */
[----:B------:R-:W-:Y:S01]  /*38f0*/  LDS R86, [R73.X4+0x7928] ;  /* 0x0079280049567984 */ /* 0x000fe20000004800 */
[C---:B------:R-:W-:Y:S02]  /*3900*/  FFMA R131, R87.reuse, R80, R131 ;  /* 0x0000005057837223 */ /* 0x040fe40000000083 */
[C---:B------:R-:W-:Y:S02]  /*3910*/  FFMA R132, R87.reuse, R79, R132 ;  /* 0x0000004f57847223 */ /* 0x040fe40000000084 */
[C---:B------:R-:W-:Y:S02]  /*3920*/  FFMA R133, R87.reuse, R78, R133 ;  /* 0x0000004e57857223 */ /* 0x040fe40000000085 */
[C---:B------:R-:W-:Y:S02]  /*3930*/  FFMA R134, R87.reuse, R77, R134 ;  /* 0x0000004d57867223 */ /* 0x040fe40000000086 */
[----:B------:R-:W-:-:S02]  /*3940*/  FFMA R135, R87, R76, R135 ;  /* 0x0000004c57877223 */ /* 0x000fc40000000087 */
[C---:B------:R-:W-:Y:S02]  /*3950*/  FFMA R136, R87.reuse, R75, R136 ;  /* 0x0000004b57887223 */ /* 0x040fe40000000088 */
[----:B------:R-:W-:Y:S02]  /*3960*/  FFMA R137, R87, R74, R137 ;  /* 0x0000004a57897223 */ /* 0x000fe40000000089 */
[C---:B--2---:R-:W-:Y:S01]  /*3970*/  FFMA R138, R82.reuse, R81, R138 ;  /* 0x00000051528a7223 */ /* 0x044fe2000000008a */
[----:B------:R-:W-:Y:S01]  /*3980*/  LDS R87, [R73.X4+0x79ec] ;  /* 0x0079ec0049577984 */ /* 0x000fe20000004800 */
[C---:B------:R-:W-:Y:S02]  /*3990*/  FFMA R139, R82.reuse, R80, R139 ;  /* 0x00000050528b7223 */ /* 0x040fe4000000008b */
[C---:B------:R-:W-:Y:S02]  /*39a0*/  FFMA R140, R82.reuse, R79, R140 ;  /* 0x0000004f528c7223 */ /* 0x040fe4000000008c */
[----:B------:R-:W-:-:S02]  /*39b0*/  FFMA R141, R82, R78, R141 ;  /* 0x0000004e528d7223 */ /* 0x000fc4000000008d */
[C---:B------:R-:W-:Y:S02]  /*39c0*/  FFMA R166, R82.reuse, R77, R166 ;  /* 0x0000004d52a67223 */ /* 0x040fe400000000a6 */
[C---:B------:R-:W-:Y:S02]  /*39d0*/  FFMA R167, R82.reuse, R76, R167 ;  /* 0x0000004c52a77223 */ /* 0x040fe400000000a7 */
[C---:B------:R-:W-:Y:S02]  /*39e0*/  FFMA R168, R82.reuse, R75, R168 ;  /* 0x0000004b52a87223 */ /* 0x040fe400000000a8 */
[----:B------:R-:W-:Y:S02]  /*39f0*/  FFMA R169, R82, R74, R169 ;  /* 0x0000004a52a97223 */ /* 0x000fe400000000a9 */
[C---:B---3--:R-:W-:Y:S01]  /*3a00*/  FFMA R170, R83.reuse, R81, R170 ;  /* 0x0000005153aa7223 */ /* 0x048fe200000000aa */
[----:B------:R-:W0:Y:S01]  /*3a10*/  LDS R82, [R73.X4+0x7618] ;  /* 0x0076180049527984 */ /* 0x000e220000004800 */
[----:B------:R-:W-:-:S02]  /*3a20*/  FFMA R171, R83, R80, R171 ;  /* 0x0000005053ab7223 */ /* 0x000fc400000000ab */
[C---:B------:R-:W-:Y:S02]  /*3a30*/  FFMA R172, R83.reuse, R79, R172 ;  /* 0x0000004f53ac7223 */ /* 0x040fe400000000ac */
[C---:B------:R-:W-:Y:S02]  /*3a40*/  FFMA R173, R83.reuse, R78, R173 ;  /* 0x0000004e53ad7223 */ /* 0x040fe400000000ad */
[C---:B------:R-:W-:Y:S02]  /*3a50*/  FFMA R174, R83.reuse, R77, R174 ;  /* 0x0000004d53ae7223 */ /* 0x040fe400000000ae */
[C---:B------:R-:W-:Y:S02]  /*3a60*/  FFMA R175, R83.reuse, R76, R175 ;  /* 0x0000004c53af7223 */ /* 0x040fe400000000af */
[C---:B------:R-:W-:Y:S02]  /*3a70*/  FFMA R176, R83.reuse, R75, R176 ;  /* 0x0000004b53b07223 */ /* 0x040fe400000000b0 */
[----:B------:R-:W-:-:S02]  /*3a80*/  FFMA R177, R83, R74, R177 ;  /* 0x0000004a53b17223 */ /* 0x000fc400000000b1 */
[C---:B----4-:R-:W-:Y:S01]  /*3a90*/  FFMA R178, R84.reuse, R81, R178 ;  /* 0x0000005154b27223 */ /* 0x050fe200000000b2 */
[----:B------:R-:W1:Y:S01]  /*3aa0*/  LDS R83, [R73.X4+0x76dc] ;  /* 0x0076dc0049537984 */ /* 0x000e620000004800 */
[C---:B------:R-:W-:Y:S02]  /*3ab0*/  FFMA R179, R84.reuse, R80, R179 ;  /* 0x0000005054b37223 */ /* 0x040fe400000000b3 */
[C---:B------:R-:W-:Y:S02]  /*3ac0*/  FFMA R180, R84.reuse, R79, R180 ;  /* 0x0000004f54b47223 */ /* 0x040fe400000000b4 */
[C---:B------:R-:W-:Y:S02]  /*3ad0*/  FFMA R181, R84.reuse, R78, R181 ;  /* 0x0000004e54b57223 */ /* 0x040fe400000000b5 */
[C---:B------:R-:W-:Y:S02]  /*3ae0*/  FFMA R182, R84.reuse, R77, R182 ;  /* 0x0000004d54b67223 */ /* 0x040fe400000000b6 */
[----:B------:R-:W-:-:S02]  /*3af0*/  FFMA R183, R84, R76, R183 ;  /* 0x0000004c54b77223 */ /* 0x000fc400000000b7 */
[C---:B------:R-:W-:Y:S02]  /*3b00*/  FFMA R184, R84.reuse, R75, R184 ;  /* 0x0000004b54b87223 */ /* 0x040fe400000000b8 */
[----:B------:R-:W-:Y:S02]  /*3b10*/  FFMA R185, R84, R74, R185 ;  /* 0x0000004a54b97223 */ /* 0x000fe400000000b9 */
[C---:B-----5:R-:W-:Y:S01]  /*3b20*/  FFMA R186, R85.reuse, R81, R186 ;  /* 0x0000005155ba7223 */ /* 0x060fe200000000ba */
[----:B------:R-:W2:Y:S01]  /*3b30*/  LDS R84, [R73.X4+0x77a0] ;  /* 0x0077a00049547984 */ /* 0x000ea20000004800 */
[C---:B------:R-:W-:Y:S02]  /*3b40*/  FFMA R187, R85.reuse, R80, R187 ;  /* 0x0000005055bb7223 */ /* 0x040fe400000000bb */
[C---:B------:R-:W-:Y:S02]  /*3b50*/  FFMA R188, R85.reuse, R79, R188 ;  /* 0x0000004f55bc7223 */ /* 0x040fe400000000bc */
[----:B------:R-:W-:-:S02]  /*3b60*/  FFMA R189, R85, R78, R189 ;  /* 0x0000004e55bd7223 */ /* 0x000fc400000000bd */
[C---:B------:R-:W-:Y:S02]  /*3b70*/  FFMA R190, R85.reuse, R77, R190 ;  /* 0x0000004d55be7223 */ /* 0x040fe400000000be */
[C---:B------:R-:W-:Y:S02]  /*3b80*/  FFMA R191, R85.reuse, R76, R191 ;  /* 0x0000004c55bf7223 */ /* 0x040fe400000000bf */
[C---:B------:R-:W-:Y:S02]  /*3b90*/  FFMA R192, R85.reuse, R75, R192 ;  /* 0x0000004b55c07223 */ /* 0x040fe400000000c0 */
[----:B------:R-:W-:Y:S02]  /*3ba0*/  FFMA R195, R85, R74, R195 ;  /* 0x0000004a55c37223 */ /* 0x000fe400000000c3 */
[----:B------:R-:W3:Y:S01]  /*3bb0*/  LDS R85, [R73.X4+0x7864] ;  /* 0x0078640049557984 */ /* 0x000ee20000004800 */
[C---:B------:R-:W-:Y:S02]  /*3bc0*/  FFMA R165, R203.reuse, R81, R165 ;  /* 0x00000051cba57223 */ /* 0x040fe400000000a5 */
[----:B------:R-:W-:-:S02]  /*3bd0*/  FFMA R164, R203, R80, R164 ;  /* 0x00000050cba47223 */ /* 0x000fc400000000a4 */
[C---:B------:R-:W-:Y:S02]  /*3be0*/  FFMA R163, R203.reuse, R79, R163 ;  /* 0x0000004fcba37223 */ /* 0x040fe400000000a3 */
[C---:B------:R-:W-:Y:S02]  /*3bf0*/  FFMA R162, R203.reuse, R78, R162 ;  /* 0x0000004ecba27223 */ /* 0x040fe400000000a2 */
[C---:B------:R-:W-:Y:S02]  /*3c00*/  FFMA R161, R203.reuse, R77, R161 ;  /* 0x0000004dcba17223 */ /* 0x040fe400000000a1 */
[C---:B------:R-:W-:Y:S02]  /*3c10*/  FFMA R160, R203.reuse, R76, R160 ;  /* 0x0000004ccba07223 */ /* 0x040fe400000000a0 */
[C---:B------:R-:W-:Y:S02]  /*3c20*/  FFMA R159, R203.reuse, R75, R159 ;  /* 0x0000004bcb9f7223 */ /* 0x040fe4000000009f */
[----:B------:R-:W-:-:S02]  /*3c30*/  FFMA R158, R203, R74, R158 ;  /* 0x0000004acb9e7223 */ /* 0x000fc4000000009e */
[C---:B------:R-:W-:Y:S01]  /*3c40*/  FFMA R155, R204.reuse, R79, R155 ;  /* 0x0000004fcc9b7223 */ /* 0x040fe2000000009b */
[----:B------:R-:W4:Y:S01]  /*3c50*/  LDS R203, [R47.X4+0x214] ;  /* 0x000214002fcb7984 */ /* 0x000f220000004800 */
[C---:B------:R-:W-:Y:S02]  /*3c60*/  FFMA R154, R204.reuse, R78, R154 ;  /* 0x0000004ecc9a7223 */ /* 0x040fe4000000009a */
[C---:B------:R-:W-:Y:S02]  /*3c70*/  FFMA R153, R204.reuse, R77, R153 ;  /* 0x0000004dcc997223 */ /* 0x040fe40000000099 */
[C---:B------:R-:W-:Y:S02]  /*3c80*/  FFMA R152, R204.reuse, R76, R152 ;  /* 0x0000004ccc987223 */ /* 0x040fe40000000098 */
        /* <DEDUP_REMOVED lines=8> */
[C---:B------:R-:W-:Y:S02]  /*3d10*/  FFMA R199, R207.reuse, R79, R199 ;  /* 0x0000004fcfc77223 */ /* 0x040fe400000000c7 */
[C---:B------:R-:W-:Y:S01]  /*3d20*/  FFMA R198, R207.reuse, R78, R198 ;  /* 0x0000004ecfc67223 */ /* 0x040fe200000000c6 */
[----:B------:R-:W-:Y:S01]  /*3d30*/  LDS R79, [R47.X4+0x94c] ;  /* 0x00094c002f4f7984 */ /* 0x000fe20000004800 */
[C---:B------:R-:W-:Y:S02]  /*3d40*/  FFMA R197, R207.reuse, R77, R197 ;  /* 0x0000004dcfc57223 */ /* 0x040fe400000000c5 */
[C---:B------:R-:W-:Y:S01]  /*3d50*/  FFMA R196, R207.reuse, R76, R196 ;  /* 0x0000004ccfc47223 */ /* 0x040fe200000000c4 */
[----:B------:R-:W-:Y:S01]  /*3d60*/  LDS R77, [R47.X4+0x73c] ;  /* 0x00073c002f4d7984 */ /* 0x000fe20000004800 */
[C---:B------:R-:W-:Y:S02]  /*3d70*/  FFMA R194, R207.reuse, R75, R194 ;  /* 0x0000004bcfc27223 */ /* 0x040fe400000000c2 */
[----:B------:R-:W-:Y:S01]  /*3d80*/  FFMA R193, R207, R74, R193 ;  /* 0x0000004acfc17223 */ /* 0x000fe200000000c1 */
[----:B------:R-:W5:Y:S01]  /*3d90*/  LDS R76, [R47.X4+0x424] ;  /* 0x000424002f4c7984 */ /* 0x000f620000004800 */
[----:B------:R-:W-:-:S02]  /*3da0*/  FFMA R157, R204, R81, R157 ;  /* 0x00000051cc9d7223 */ /* 0x000fc4000000009d */
[-C--:B------:R-:W-:Y:S01]  /*3db0*/  FFMA R156, R204, R80.reuse, R156 ;  /* 0x00000050cc9c7223 */ /* 0x080fe2000000009c */
[----:B------:R-:W5:Y:S01]  /*3dc0*/  LDS R74, [R47.X4+0x52c] ;  /* 0x00052c002f4a7984 */ /* 0x000f620000004800 */
[CC--:B------:R-:W-:Y:S02]  /*3dd0*/  FFMA R149, R206.reuse, R81.reuse, R149 ;  /* 0x00000051ce957223 */ /* 0x0c0fe40000000095 */
[-C--:B------:R-:W-:Y:S01]  /*3de0*/  FFMA R148, R206, R80.reuse, R148 ;  /* 0x00000050ce947223 */ /* 0x080fe20000000094 */
[----:B------:R-:W5:Y:S01]  /*3df0*/  LDS R75, [R47.X4+0x634] ;  /* 0x000634002f4b7984 */ /* 0x000f620000004800 */
[C---:B------:R-:W-:Y:S02]  /*3e00*/  FFMA R201, R207.reuse, R81, R201 ;  /* 0x00000051cfc97223 */ /* 0x040fe400000000c9 */
[----:B------:R-:W-:Y:S01]  /*3e10*/  FFMA R200, R207, R80, R200 ;  /* 0x00000050cfc87223 */ /* 0x000fe200000000c8 */
[----:B------:R-:W5:Y:S01]  /*3e20*/  LDS R78, [R47.X4+0x844] ;  /* 0x000844002f4e7984 */ /* 0x000f620000004800 */
[----:B0-----:R-:W-:-:S02]  /*3e30*/  FFMA R98, R202, R82, R98 ;  /* 0x00000052ca627223 */ /* 0x001fc40000000062 */
[C---:B-1----:R-:W-:Y:S01]  /*3e40*/  FFMA R99, R202.reuse, R83, R99 ;  /* 0x00000053ca637223 */ /* 0x042fe20000000063 */
[----:B------:R-:W0:Y:S01]  /*3e50*/  LDS R204, [R47.X4+0x31c] ;  /* 0x00031c002fcc7984 */ /* 0x000e220000004800 */
[C---:B--2---:R-:W-:Y:S02]  /*3e60*/  FFMA R100, R202.reuse, R84, R100 ;  /* 0x00000054ca647223 */ /* 0x044fe40000000064 */
[C---:B---3--:R-:W-:Y:S01]  /*3e70*/  FFMA R101, R202.reuse, R85, R101 ;  /* 0x00000055ca657223 */ /* 0x048fe20000000065 */
[----:B------:R-:W-:Y:S01]  /*3e80*/  LDS R206, [R47.X4+0xb5c] ;  /* 0x000b5c002fce7984 */ /* 0x000fe20000004800 */
[C---:B------:R-:W-:Y:S02]  /*3e90*/  FFMA R102, R202.reuse, R86, R102 ;  /* 0x00000056ca667223 */ /* 0x040fe40000000066 */
[C---:B------:R-:W-:Y:S01]  /*3ea0*/  FFMA R103, R202.reuse, R87, R103 ;  /* 0x00000057ca677223 */ /* 0x040fe20000000067 */
[----:B------:R-:W-:Y:S01]  /*3eb0*/  LDS R207, [R47.X4+0xc64] ;  /* 0x000c64002fcf7984 */ /* 0x000fe20000004800 */
[----:B------:R-:W-:-:S02]  /*3ec0*/  FFMA R104, R202, R88, R104 ;  /* 0x00000058ca687223 */ /* 0x000fc40000000068 */
[----:B------:R-:W-:Y:S01]  /*3ed0*/  FFMA R105, R202, R89, R105 ;  /* 0x00000059ca697223 */ /* 0x000fe20000000069 */
[----:B------:R-:W-:Y:S01]  /*3ee0*/  LDS R80, [R73.X4+0x7ab4] ;  /* 0x007ab40049507984 */ /* 0x000fe20000004800 */
[C---:B----4-:R-:W-:Y:S02]  /*3ef0*/  FFMA R106, R203.reuse, R82, R106 ;  /* 0x00000052cb6a7223 */ /* 0x050fe4000000006a */
[C---:B------:R-:W-:Y:S01]  /*3f00*/  FFMA R107, R203.reuse, R83, R107 ;  /* 0x00000053cb6b7223 */ /* 0x040fe2000000006b */
[----:B------:R-:W1:Y:S01]  /*3f10*/  LDS R202, [R47.X4+0xa54] ;  /* 0x000a54002fca7984 */ /* 0x000e620000004800 */
[C---:B------:R-:W-:Y:S02]  /*3f20*/  FFMA R108, R203.reuse, R84, R108 ;  /* 0x00000054cb6c7223 */ /* 0x040fe4000000006c */
[C---:B------:R-:W-:Y:S01]  /*3f30*/  FFMA R109, R203.reuse, R85, R109 ;  /* 0x00000055cb6d7223 */ /* 0x040fe2000000006d */
[----:B------:R-:W-:Y:S01]  /*3f40*/  LDS R81, [R73.X4+0x7b78] ;  /* 0x007b780049517984 */ /* 0x000fe20000004800 */
[----:B------:R-:W-:-:S02]  /*3f50*/  FFMA R110, R203, R86, R110 ;  /* 0x00000056cb6e7223 */ /* 0x000fc4000000006e */
[C---:B------:R-:W-:Y:S02]  /*3f60*/  FFMA R111, R203.reuse, R87, R111 ;  /* 0x00000057cb6f7223 */ /* 0x040fe4000000006f */
[C---:B------:R-:W-:Y:S02]  /*3f70*/  FFMA R112, R203.reuse, R88, R112 ;  /* 0x00000058cb707223 */ /* 0x040fe40000000070 */
[----:B------:R-:W-:Y:S02]  /*3f80*/  FFMA R113, R203, R89, R113 ;  /* 0x00000059cb717223 */ /* 0x000fe40000000071 */
[C---:B-----5:R-:W-:Y:S01]  /*3f90*/  FFMA R122, R76.reuse, R82, R122 ;  /* 0x000000524c7a7223 */ /* 0x060fe2000000007a */
[----:B------:R-:W-:Y:S01]  /*3fa0*/  LDS R203, [R47.X4+0x110] ;  /* 0x000110002fcb7984 */ /* 0x000fe20000004800 */
[C---:B------:R-:W-:Y:S02]  /*3fb0*/  FFMA R123, R76.reuse, R83, R123 ;  /* 0x000000534c7b7223 */ /* 0x040fe4000000007b */
[----:B------:R-:W-:-:S02]  /*3fc0*/  FFMA R124, R76, R84, R124 ;  /* 0x000000544c7c7223 */ /* 0x000fc4000000007c */
[C---:B------:R-:W-:Y:S02]  /*3fd0*/  FFMA R125, R76.reuse, R85, R125 ;  /* 0x000000554c7d7223 */ /* 0x040fe4000000007d */
[C---:B------:R-:W-:Y:S02]  /*3fe0*/  FFMA R126, R76.reuse, R86, R126 ;  /* 0x000000564c7e7223 */ /* 0x040fe4000000007e */
[C---:B------:R-:W-:Y:S02]  /*3ff0*/  FFMA R127, R76.reuse, R87, R127 ;  /* 0x000000574c7f7223 */ /* 0x040fe4000000007f */
[C---:B------:R-:W-:Y:S02]  /*4000*/  FFMA R128, R76.reuse, R88, R128 ;  /* 0x000000584c807223 */ /* 0x040fe40000000080 */
[----:B------:R-:W-:Y:S02]  /*4010*/  FFMA R129, R76, R89, R129 ;  /* 0x000000594c817223 */ /* 0x000fe40000000081 */
[C---:B------:R-:W-:Y:S01]  /*4020*/  FFMA R130, R74.reuse, R82, R130 ;  /* 0x000000524a827223 */ /* 0x040fe20000000082 */
[----:B------:R-:W-:Y:S01]  /*4030*/  LDS R76, [R73.X4+0x77a4] ;  /* 0x0077a400494c7984 */ /* 0x000fe20000004800 */
        /* <DEDUP_REMOVED lines=8> */
[----:B------:R-:W2:Y:S01]  /*40c0*/  LDS R74, [R73.X4+0x761c] ;  /* 0x00761c00494a7984 */ /* 0x000ea20000004800 */
[C---:B------:R-:W-:Y:S02]  /*40d0*/  FFMA R139, R75.reuse, R83, R139 ;  /* 0x000000534b8b7223 */ /* 0x040fe4000000008b */
[C---:B------:R-:W-:Y:S02]  /*40e0*/  FFMA R140, R75.reuse, R84, R140 ;  /* 0x000000544b8c7223 */ /* 0x040fe4000000008c */
[C---:B------:R-:W-:Y:S02]  /*40f0*/  FFMA R141, R75.reuse, R85, R141 ;  /* 0x000000554b8d7223 */ /* 0x040fe4000000008d */
[C---:B------:R-:W-:Y:S02]  /*4100*/  FFMA R166, R75.reuse, R86, R166 ;  /* 0x000000564ba67223 */ /* 0x040fe400000000a6 */
[----:B------:R-:W-:-:S02]  /*4110*/  FFMA R167, R75, R87, R167 ;  /* 0x000000574ba77223 */ /* 0x000fc400000000a7 */
[C---:B------:R-:W-:Y:S02]  /*4120*/  FFMA R168, R75.reuse, R88, R168 ;  /* 0x000000584ba87223 */ /* 0x040fe400000000a8 */
[----:B------:R-:W-:Y:S02]  /*4130*/  FFMA R169, R75, R89, R169 ;  /* 0x000000594ba97223 */ /* 0x000fe400000000a9 */
[C---:B------:R-:W-:Y:S01]  /*4140*/  FFMA R170, R77.reuse, R82, R170 ;  /* 0x000000524daa7223 */ /* 0x040fe200000000aa */
[----:B------:R-:W3:Y:S01]  /*4150*/  LDS R75, [R73.X4+0x76e0] ;  /* 0x0076e000494b7984 */ /* 0x000ee20000004800 */
[C---:B------:R-:W-:Y:S02]  /*4160*/  FFMA R171, R77.reuse, R83, R171 ;  /* 0x000000534dab7223 */ /* 0x040fe400000000ab */
[C---:B------:R-:W-:Y:S02]  /*4170*/  FFMA R172, R77.reuse, R84, R172 ;  /* 0x000000544dac7223 */ /* 0x040fe400000000ac */
[----:B------:R-:W-:-:S02]  /*4180*/  FFMA R173, R77, R85, R173 ;  /* 0x000000554dad7223 */ /* 0x000fc400000000ad */
[C---:B------:R-:W-:Y:S02]  /*4190*/  FFMA R174, R77.reuse, R86, R174 ;  /* 0x000000564dae7223 */ /* 0x040fe400000000ae */
[C---:B------:R-:W-:Y:S02]  /*41a0*/  FFMA R175, R77.reuse, R87, R175 ;  /* 0x000000574daf7223 */ /* 0x040fe400000000af */
[C---:B------:R-:W-:Y:S02]  /*41b0*/  FFMA R176, R77.reuse, R88, R176 ;  /* 0x000000584db07223 */ /* 0x040fe400000000b0 */
[----:B------:R-:W-:Y:S02]  /*41c0*/  FFMA R177, R77, R89, R177 ;  /* 0x000000594db17223 */ /* 0x000fe400000000b1 */
[C---:B------:R-:W-:Y:S01]  /*41d0*/  FFMA R178, R78.reuse, R82, R178 ;  /* 0x000000524eb27223 */ /* 0x040fe200000000b2 */
[----:B------:R-:W4:Y:S01]  /*41e0*/  LDS R77, [R73.X4+0x7868] ;  /* 0x00786800494d7984 */ /* 0x000f220000004800 */
        /* <DEDUP_REMOVED lines=8> */
[----:B------:R-:W5:Y:S01]  /*4270*/  LDS R78, [R73.X4+0x792c] ;  /* 0x00792c00494e7984 */ /* 0x000f620000004800 */
[C---:B------:R-:W-:Y:S02]  /*4280*/  FFMA R187, R79.reuse, R83, R187 ;  /* 0x000000534fbb7223 */ /* 0x040fe400000000bb */
[C---:B------:R-:W-:Y:S02]  /*4290*/  FFMA R188, R79.reuse, R84, R188 ;  /* 0x000000544fbc7223 */ /* 0x040fe400000000bc */
[C---:B------:R-:W-:Y:S02]  /*42a0*/  FFMA R189, R79.reuse, R85, R189 ;  /* 0x000000554fbd7223 */ /* 0x040fe400000000bd */
[C---:B------:R-:W-:Y:S02]  /*42b0*/  FFMA R190, R79.reuse, R86, R190 ;  /* 0x000000564fbe7223 */ /* 0x040fe400000000be */
[----:B------:R-:W-:-:S02]  /*42c0*/  FFMA R191, R79, R87, R191 ;  /* 0x000000574fbf7223 */ /* 0x000fc400000000bf */
[C---:B------:R-:W-:Y:S02]  /*42d0*/  FFMA R192, R79.reuse, R88, R192 ;  /* 0x000000584fc07223 */ /* 0x040fe400000000c0 */
[----:B------:R-:W-:Y:S02]  /*42e0*/  FFMA R195, R79, R89, R195 ;  /* 0x000000594fc37223 */ /* 0x000fe400000000c3 */
[----:B------:R-:W2:Y:S01]  /*42f0*/  LDS R79, [R73.X4+0x79f0] ;  /* 0x0079f000494f7984 */ /* 0x000ea20000004800 */
[C---:B0-----:R-:W-:Y:S02]  /*4300*/  FFMA R114, R204.reuse, R82, R114 ;  /* 0x00000052cc727223 */ /* 0x041fe40000000072 */
        /* <DEDUP_REMOVED lines=8> */
[----:B------:R-:W0:Y:S01]  /*4390*/  LDS R204, [R47.X4+0x218] ;  /* 0x000218002fcc7984 */ /* 0x000e220000004800 */
[----:B------:R-:W-:-:S02]  /*43a0*/  FFMA R93, R205, R85, R93 ;  /* 0x00000055cd5d7223 */ /* 0x000fc4000000005d */
[C---:B------:R-:W-:Y:S02]  /*43b0*/  FFMA R94, R205.reuse, R86, R94 ;  /* 0x00000056cd5e7223 */ /* 0x040fe4000000005e */
[C---:B------:R-:W-:Y:S02]  /*43c0*/  FFMA R95, R205.reuse, R87, R95 ;  /* 0x00000057cd5f7223 */ /* 0x040fe4000000005f */
[C---:B------:R-:W-:Y:S02]  /*43d0*/  FFMA R96, R205.reuse, R88, R96 ;  /* 0x00000058cd607223 */ /* 0x040fe40000000060 */
[----:B------:R-:W-:Y:S02]  /*43e0*/  FFMA R97, R205, R89, R97 ;  /* 0x00000059cd617223 */ /* 0x000fe40000000061 */
[C---:B-1----:R-:W-:Y:S02]  /*43f0*/  FFMA R163, R202.reuse, R84, R163 ;  /* 0x00000054caa37223 */ /* 0x042fe400000000a3 */
[----:B------:R-:W-:-:S02]  /*4400*/  FFMA R162, R202, R85, R162 ;  /* 0x00000055caa27223 */ /* 0x000fc400000000a2 */
[C---:B------:R-:W-:Y:S02]  /*4410*/  FFMA R161, R202.reuse, R86, R161 ;  /* 0x00000056caa17223 */ /* 0x040fe400000000a1 */
[C---:B------:R-:W-:Y:S02]  /*4420*/  FFMA R160, R202.reuse, R87, R160 ;  /* 0x00000057caa07223 */ /* 0x040fe400000000a0 */
[C---:B------:R-:W-:Y:S02]  /*4430*/  FFMA R159, R202.reuse, R88, R159 ;  /* 0x00000058ca9f7223 */ /* 0x040fe4000000009f */
[----:B------:R-:W-:Y:S02]  /*4440*/  FFMA R158, R202, R89, R158 ;  /* 0x00000059ca9e7223 */ /* 0x000fe4000000009e */
[C---:B------:R-:W-:Y:S02]  /*4450*/  FFMA R155, R206.reuse, R84, R155 ;  /* 0x00000054ce9b7223 */ /* 0x040fe4000000009b */
        /* <DEDUP_REMOVED lines=12> */
[C---:B------:R-:W-:Y:S01]  /*4520*/  FFMA R85, R208.reuse, R85, R198 ;  /* 0x00000055d0557223 */ /* 0x040fe200000000c6 */
[----:B------:R-:W-:Y:S01]  /*4530*/  LDS R199, [R47.X4+0x950] ;  /* 0x000950002fc77984 */ /* 0x000fe20000004800 */
[----:B------:R-:W-:-:S02]  /*4540*/  FFMA R86, R208, R86, R197 ;  /* 0x00000056d0567223 */ /* 0x000fc400000000c5 */
[C---:B------:R-:W-:Y:S01]  /*4550*/  FFMA R87, R208.reuse, R87, R196 ;  /* 0x00000057d0577223 */ /* 0x040fe200000000c4 */
[----:B------:R-:W-:Y:S01]  /*4560*/  LDS R197, [R47.X4+0x740] ;  /* 0x000740002fc57984 */ /* 0x000fe20000004800 */
[C---:B------:R-:W-:Y:S02]  /*4570*/  FFMA R88, R208.reuse, R88, R194 ;  /* 0x00000058d0587223 */ /* 0x040fe400000000c2 */
[----:B------:R-:W-:Y:S01]  /*4580*/  FFMA R89, R208, R89, R193 ;  /* 0x00000059d0597223 */ /* 0x000fe200000000c1 */
[----:B------:R-:W1:Y:S01]  /*4590*/  LDS R196, [R47.X4+0x428] ;  /* 0x000428002fc47984 */ /* 0x000e620000004800 */
[C---:B--2---:R-:W-:Y:S02]  /*45a0*/  FFMA R98, R203.reuse, R74, R98 ;  /* 0x0000004acb627223 */ /* 0x044fe40000000062 */
[C---:B---3--:R-:W-:Y:S01]  /*45b0*/  FFMA R99, R203.reuse, R75, R99 ;  /* 0x0000004bcb637223 */ /* 0x048fe20000000063 */
[----:B------:R-:W2:Y:S01]  /*45c0*/  LDS R193, [R47.X4+0x530] ;  /* 0x000530002fc17984 */ /* 0x000ea20000004800 */
[----:B------:R-:W-:-:S02]  /*45d0*/  FFMA R100, R203, R76, R100 ;  /* 0x0000004ccb647223 */ /* 0x000fc40000000064 */
[C---:B----4-:R-:W-:Y:S01]  /*45e0*/  FFMA R101, R203.reuse, R77, R101 ;  /* 0x0000004dcb657223 */ /* 0x050fe20000000065 */
[----:B------:R-:W3:Y:S01]  /*45f0*/  LDS R194, [R47.X4+0x638] ;  /* 0x000638002fc27984 */ /* 0x000ee20000004800 */
[C---:B-----5:R-:W-:Y:S02]  /*4600*/  FFMA R102, R203.reuse, R78, R102 ;  /* 0x0000004ecb667223 */ /* 0x060fe40000000066 */
[C---:B------:R-:W-:Y:S01]  /*4610*/  FFMA R103, R203.reuse, R79, R103 ;  /* 0x0000004fcb677223 */ /* 0x040fe20000000067 */
[----:B------:R-:W4:Y:S01]  /*4620*/  LDS R198, [R47.X4+0x848] ;  /* 0x000848002fc67984 */ /* 0x000f220000004800 */
[C---:B------:R-:W-:Y:S02]  /*4630*/  FFMA R104, R203.reuse, R80, R104 ;  /* 0x00000050cb687223 */ /* 0x040fe40000000068 */
[----:B------:R-:W-:Y:S02]  /*4640*/  FFMA R105, R203, R81, R105 ;  /* 0x00000051cb697223 */ /* 0x000fe40000000069 */
[----:B------:R-:W5:Y:S01]  /*4650*/  LDS R203, [R47.X4+0xa58] ;  /* 0x000a58002fcb7984 */ /* 0x000f620000004800 */
[----:B------:R-:W-:-:S02]  /*4660*/  FFMA R165, R202, R82, R165 ;  /* 0x00000052caa57223 */ /* 0x000fc400000000a5 */
[----:B------:R-:W-:Y:S02]  /*4670*/  FFMA R164, R202, R83, R164 ;  /* 0x00000053caa47223 */ /* 0x000fe400000000a4 */
[C---:B0-----:R-:W-:Y:S01]  /*4680*/  FFMA R106, R204.reuse, R74, R106 ;  /* 0x0000004acc6a7223 */ /* 0x041fe2000000006a */
[----:B------:R-:W-:Y:S01]  /*4690*/  LDS R202, [R47.X4+0x320] ;  /* 0x000320002fca7984 */ /* 0x000fe20000004800 */
[C---:B------:R-:W-:Y:S02]  /*46a0*/  FFMA R107, R204.reuse, R75, R107 ;  /* 0x0000004bcc6b7223 */ /* 0x040fe4000000006b */
[C---:B------:R-:W-:Y:S02]  /*46b0*/  FFMA R108, R204.reuse, R76, R108 ;  /* 0x0000004ccc6c7223 */ /* 0x040fe4000000006c */
[C---:B------:R-:W-:Y:S02]  /*46c0*/  FFMA R109, R204.reuse, R77, R109 ;  /* 0x0000004dcc6d7223 */ /* 0x040fe4000000006d */
[----:B------:R-:W-:-:S02]  /*46d0*/  FFMA R110, R204, R78, R110 ;  /* 0x0000004ecc6e7223 */ /* 0x000fc4000000006e */
[C---:B------:R-:W-:Y:S02]  /*46e0*/  FFMA R111, R204.reuse, R79, R111 ;  /* 0x0000004fcc6f7223 */ /* 0x040fe4000000006f */
[C---:B------:R-:W-:Y:S02]  /*46f0*/  FFMA R112, R204.reuse, R80, R112 ;  /* 0x00000050cc707223 */ /* 0x040fe40000000070 */
[----:B------:R-:W-:Y:S02]  /*4700*/  FFMA R113, R204, R81, R113 ;  /* 0x00000051cc717223 */ /* 0x000fe40000000071 */
[CC--:B------:R-:W-:Y:S01]  /*4710*/  FFMA R90, R205.reuse, R82.reuse, R90 ;  /* 0x00000052cd5a7223 */ /* 0x0c0fe2000000005a */
[----:B------:R-:W0:Y:S01]  /*4720*/  LDS R204, [R47.X4+0xb60] ;  /* 0x000b60002fcc7984 */ /* 0x000e220000004800 */
[-C--:B------:R-:W-:Y:S02]  /*4730*/  FFMA R91, R205, R83.reuse, R91 ;  /* 0x00000053cd5b7223 */ /* 0x080fe4000000005b */
[C---:B------:R-:W-:Y:S01]  /*4740*/  FFMA R157, R206.reuse, R82, R157 ;  /* 0x00000052ce9d7223 */ /* 0x040fe2000000009d */
[----:B------:R-:W0:Y:S01]  /*4750*/  LDS R205, [R47.X4+0x8] ;  /* 0x000008002fcd7984 */ /* 0x000e220000004800 */
[----:B------:R-:W-:-:S02]  /*4760*/  FFMA R156, R206, R83, R156 ;  /* 0x00000053ce9c7223 */ /* 0x000fc4000000009c */
[CC--:B------:R-:W-:Y:S01]  /*4770*/  FFMA R149, R207.reuse, R82.reuse, R149 ;  /* 0x00000052cf957223 */ /* 0x0c0fe20000000095 */
[----:B------:R-:W0:Y:S01]  /*4780*/  LDS R206, [R47.X4+0xc68] ;  /* 0x000c68002fce7984 */ /* 0x000e220000004800 */
[-C--:B------:R-:W-:Y:S02]  /*4790*/  FFMA R148, R207, R83.reuse, R148 ;  /* 0x00000053cf947223 */ /* 0x080fe40000000094 */
[C---:B------:R-:W-:Y:S01]  /*47a0*/  FFMA R82, R208.reuse, R82, R201 ;  /* 0x00000052d0527223 */ /* 0x040fe200000000c9 */
[----:B------:R-:W0:Y:S01]  /*47b0*/  LDS R207, [R47.X4+0xd70] ;  /* 0x000d70002fcf7984 */ /* 0x000e220000004800 */
[----:B------:R-:W-:Y:S02]  /*47c0*/  FFMA R83, R208, R83, R200 ;  /* 0x00000053d0537223 */ /* 0x000fe400000000c8 */
[C---:B-1----:R-:W-:Y:S01]  /*47d0*/  FFMA R122, R196.reuse, R74, R122 ;  /* 0x0000004ac47a7223 */ /* 0x042fe2000000007a */
[----:B------:R-:W-:Y:S01]  /*47e0*/  LDS R200, [R73.X4+0x7930] ;  /* 0x0079300049c87984 */ /* 0x000fe20000004800 */
[----:B------:R-:W-:-:S02]  /*47f0*/  FFMA R123, R196, R75, R123 ;  /* 0x0000004bc47b7223 */ /* 0x000fc4000000007b */
[C---:B------:R-:W-:Y:S01]  /*4800*/  FFMA R124, R196.reuse, R76, R124 ;  /* 0x0000004cc47c7223 */ /* 0x040fe2000000007c */
[----:B------:R-:W-:Y:S01]  /*4810*/  LDS R201, [R73.X4+0x79f4] ;  /* 0x0079f40049c97984 */ /* 0x000fe20000004800 */
[C---:B------:R-:W-:Y:S02]  /*4820*/  FFMA R125, R196.reuse, R77, R125 ;  /* 0x0000004dc47d7223 */ /* 0x040fe4000000007d */
[C---:B------:R-:W-:Y:S01]  /*4830*/  FFMA R126, R196.reuse, R78, R126 ;  /* 0x0000004ec47e7223 */ /* 0x040fe2000000007e */
[----:B------:R-:W-:Y:S01]  /*4840*/  LDS R208, [R47.X4+0x228] ;  /* 0x000228002fd07984 */ /* 0x000fe20000004800 */
[C---:B------:R-:W-:Y:S02]  /*4850*/  FFMA R127, R196.reuse, R79, R127 ;  /* 0x0000004fc47f7223 */ /* 0x040fe4000000007f */
[C---:B------:R-:W-:Y:S02]  /*4860*/  FFMA R128, R196.reuse, R80, R128 ;  /* 0x00000050c4807223 */ /* 0x040fe40000000080 */
[----:B------:R-:W-:-:S02]  /*4870*/  FFMA R129, R196, R81, R129 ;  /* 0x00000051c4817223 */ /* 0x000fc40000000081 */
[C---:B--2---:R-:W-:Y:S01]  /*4880*/  FFMA R130, R193.reuse, R74, R130 ;  /* 0x0000004ac1827223 */ /* 0x044fe20000000082 */
        /* <DEDUP_REMOVED lines=8> */
[C---:B---3--:R-:W-:Y:S01]  /*4910*/  FFMA R138, R194.reuse, R74, R138 ;  /* 0x0000004ac28a7223 */ /* 0x048fe2000000008a */
        /* <DEDUP_REMOVED lines=35> */
[C---:B-----5:R-:W-:Y:S01]  /*4b50*/  FFMA R165, R203.reuse, R74, R165 ;  /* 0x0000004acba57223 */ /* 0x060fe200000000a5 */
        /* <DEDUP_REMOVED lines=8> */
[----:B------:R-:W1:Y:S01]  /*4be0*/  LDS R203, [R47.X4+0x21c] ;  /* 0x00021c002fcb7984 */ /* 0x000e620000004800 */
[C---:B0-----:R-:W-:Y:S02]  /*4bf0*/  FFMA R157, R204.reuse, R74, R157 ;  /* 0x0000004acc9d7223 */ /* 0x041fe4000000009d */
[C---:B------:R-:W-:Y:S02]  /*4c00*/  FFMA R156, R204.reuse, R75, R156 ;  /* 0x0000004bcc9c7223 */ /* 0x040fe4000000009c */
[C---:B------:R-:W-:Y:S02]  /*4c10*/  FFMA R155, R204.reuse, R76, R155 ;  /* 0x0000004ccc9b7223 */ /* 0x040fe4000000009b */
[C---:B------:R-:W-:Y:S02]  /*4c20*/  FFMA R154, R204.reuse, R77, R154 ;  /* 0x0000004dcc9a7223 */ /* 0x040fe4000000009a */
[C---:B------:R-:W-:Y:S02]  /*4c30*/  FFMA R153, R204.reuse, R78, R153 ;  /* 0x0000004ecc997223 */ /* 0x040fe40000000099 */
[----:B------:R-:W-:-:S02]  /*4c40*/  FFMA R152, R204, R79, R152 ;  /* 0x0000004fcc987223 */ /* 0x000fc40000000098 */
[C---:B------:R-:W-:Y:S02]  /*4c50*/  FFMA R151, R204.reuse, R80, R151 ;  /* 0x00000050cc977223 */ /* 0x040fe40000000097 */
[----:B------:R-:W-:Y:S02]  /*4c60*/  FFMA R150, R204, R81, R150 ;  /* 0x00000051cc967223 */ /* 0x000fe40000000096 */
[----:B------:R-:W0:Y:S01]  /*4c70*/  LDS R204, [R47.X4+0x324] ;  /* 0x000324002fcc7984 */ /* 0x000e220000004800 */
[C---:B------:R-:W-:Y:S02]  /*4c80*/  FFMA R90, R205.reuse, R74, R90 ;  /* 0x0000004acd5a7223 */ /* 0x040fe4000000005a */
[C---:B------:R-:W-:Y:S02]  /*4c90*/  FFMA R91, R205.reuse, R75, R91 ;  /* 0x0000004bcd5b7223 */ /* 0x040fe4000000005b */
[C---:B------:R-:W-:Y:S02]  /*4ca0*/  FFMA R92, R205.reuse, R76, R92 ;  /* 0x0000004ccd5c7223 */ /* 0x040fe4000000005c */
[----:B------:R-:W-:-:S02]  /*4cb0*/  FFMA R93, R205, R77, R93 ;  /* 0x0000004dcd5d7223 */ /* 0x000fc4000000005d */
[C---:B------:R-:W-:Y:S02]  /*4cc0*/  FFMA R94, R205.reuse, R78, R94 ;  /* 0x0000004ecd5e7223 */ /* 0x040fe4000000005e */
[----:B------:R-:W-:Y:S02]  /*4cd0*/  FFMA R95, R205, R79, R95 ;  /* 0x0000004fcd5f7223 */ /* 0x000fe4000000005f */
        /* <DEDUP_REMOVED lines=13> */
[C---:B------:R-:W-:Y:S01]  /*4db0*/  FFMA R83, R207.reuse, R75, R83 ;  /* 0x0000004bcf537223 */ /* 0x040fe20000000053 */
[----:B------:R-:W2:Y:S01]  /*4dc0*/  LDS R74, [R47.X4+0x42c] ;  /* 0x00042c002f4a7984 */ /* 0x000ea20000004800 */
[C---:B------:R-:W-:Y:S02]  /*4dd0*/  FFMA R84, R207.reuse, R76, R84 ;  /* 0x0000004ccf547223 */ /* 0x040fe40000000054 */
[C---:B------:R-:W-:Y:S01]  /*4de0*/  FFMA R85, R207.reuse, R77, R85 ;  /* 0x0000004dcf557223 */ /* 0x040fe20000000055 */
[----:B------:R-:W3:Y:S01]  /*4df0*/  LDS R75, [R47.X4+0x534] ;  /* 0x000534002f4b7984 */ /* 0x000ee20000004800 */
[----:B------:R-:W-:-:S02]  /*4e00*/  FFMA R86, R207, R78, R86 ;  /* 0x0000004ecf567223 */ /* 0x000fc40000000056 */
[----:B------:R-:W-:Y:S01]  /*4e10*/  FFMA R87, R207, R79, R87 ;  /* 0x0000004fcf577223 */ /* 0x000fe20000000057 */
[----:B------:R-:W4:Y:S01]  /*4e20*/  LDS R76, [R47.X4+0x63c] ;  /* 0x00063c002f4c7984 */ /* 0x000f220000004800 */
[C---:B-1----:R-:W-:Y:S02]  /*4e30*/  FFMA R106, R203.reuse, R194, R106 ;  /* 0x000000c2cb6a7223 */ /* 0x042fe4000000006a */
[C---:B------:R-:W-:Y:S01]  /*4e40*/  FFMA R107, R203.reuse, R197, R107 ;  /* 0x000000c5cb6b7223 */ /* 0x040fe2000000006b */
[----:B------:R-:W1:Y:S01]  /*4e50*/  LDS R77, [R47.X4+0x744] ;  /* 0x000744002f4d7984 */ /* 0x000e620000004800 */
[C---:B------:R-:W-:Y:S02]  /*4e60*/  FFMA R108, R203.reuse, R198, R108 ;  /* 0x000000c6cb6c7223 */ /* 0x040fe4000000006c */
[C---:B------:R-:W-:Y:S01]  /*4e70*/  FFMA R109, R203.reuse, R199, R109 ;  /* 0x000000c7cb6d7223 */ /* 0x040fe2000000006d */
[----:B------:R-:W5:Y:S01]  /*4e80*/  LDS R78, [R47.X4+0x84c] ;  /* 0x00084c002f4e7984 */ /* 0x000f620000004800 */
[----:B------:R-:W-:-:S02]  /*4e90*/  FFMA R110, R203, R200, R110 ;  /* 0x000000c8cb6e7223 */ /* 0x000fc4000000006e */
[C---:B------:R-:W-:Y:S01]  /*4ea0*/  FFMA R111, R203.reuse, R201, R111 ;  /* 0x000000c9cb6f7223 */ /* 0x040fe2000000006f */
[----:B------:R-:W1:Y:S01]  /*4eb0*/  LDS R79, [R47.X4+0x954] ;  /* 0x000954002f4f7984 */ /* 0x000e620000004800 */
[C---:B------:R-:W-:Y:S02]  /*4ec0*/  FFMA R112, R203.reuse, R193, R112 ;  /* 0x000000c1cb707223 */ /* 0x040fe40000000070 */
[----:B------:R-:W-:Y:S02]  /*4ed0*/  FFMA R113, R203, R196, R113 ;  /* 0x000000c4cb717223 */ /* 0x000fe40000000071 */
[----:B------:R-:W1:Y:S01]  /*4ee0*/  LDS R203, [R47.X4+0xa5c] ;  /* 0x000a5c002fcb7984 */ /* 0x000e620000004800 */
[C---:B------:R-:W-:Y:S02]  /*4ef0*/  FFMA R120, R202.reuse, R80, R120 ;  /* 0x00000050ca787223 */ /* 0x040fe40000000078 */
[----:B------:R-:W-:Y:S02]  /*4f00*/  FFMA R121, R202, R81, R121 ;  /* 0x00000051ca797223 */ /* 0x000fe40000000079 */
[C---:B0-----:R-:W-:Y:S01]  /*4f10*/  FFMA R114, R204.reuse, R194, R114 ;  /* 0x000000c2cc727223 */ /* 0x041fe20000000072 */
        /* <DEDUP_REMOVED lines=8> */
[CC--:B------:R-:W-:Y:S01]  /*4fa0*/  FFMA R96, R205.reuse, R80.reuse, R96 ;  /* 0x00000050cd607223 */ /* 0x0c0fe20000000060 */
[----:B------:R-:W0:Y:S01]  /*4fb0*/  LDS R204, [R47.X4+0xb64] ;  /* 0x000b64002fcc7984 */ /* 0x000e220000004800 */
[-C--:B------:R-:W-:Y:S02]  /*4fc0*/  FFMA R97, R205, R81.reuse, R97 ;  /* 0x00000051cd617223 */ /* 0x080fe40000000061 */
[CC--:B------:R-:W-:Y:S01]  /*4fd0*/  FFMA R143, R206.reuse, R80.reuse, R143 ;  /* 0x00000050ce8f7223 */ /* 0x0c0fe2000000008f */
[----:B------:R-:W0:Y:S01]  /*4fe0*/  LDS R205, [R47.X4+0xc] ;  /* 0x00000c002fcd7984 */ /* 0x000e220000004800 */
[-C--:B------:R-:W-:Y:S02]  /*4ff0*/  FFMA R142, R206, R81.reuse, R142 ;  /* 0x00000051ce8e7223 */ /* 0x080fe4000000008e */
[C---:B------:R-:W-:Y:S01]  /*5000*/  FFMA R88, R207.reuse, R80, R88 ;  /* 0x00000050cf587223 */ /* 0x040fe20000000058 */
[----:B------:R-:W0:Y:S01]  /*5010*/  LDS R206, [R47.X4+0xc6c] ;  /* 0x000c6c002fce7984 */ /* 0x000e220000004800 */
[----:B------:R-:W-:-:S02]  /*5020*/  FFMA R89, R207, R81, R89 ;  /* 0x00000051cf597223 */ /* 0x000fc40000000059 */
[C---:B--2---:R-:W-:Y:S01]  /*5030*/  FFMA R122, R74.reuse, R194, R122 ;  /* 0x000000c24a7a7223 */ /* 0x044fe2000000007a */
[----:B------:R-:W2:Y:S01]  /*5040*/  LDS R207, [R47.X4+0xd74] ;  /* 0x000d74002fcf7984 */ /* 0x000ea20000004800 */
[C---:B------:R-:W-:Y:S02]  /*5050*/  FFMA R123, R74.reuse, R197, R123 ;  /* 0x000000c54a7b7223 */ /* 0x040fe4000000007b */
[C---:B------:R-:W-:Y:S01]  /*5060*/  FFMA R124, R74.reuse, R198, R124 ;  /* 0x000000c64a7c7223 */ /* 0x040fe2000000007c */
[----:B------:R-:W-:Y:S01]  /*5070*/  LDS R81, [R73.X4+0x77ac] ;  /* 0x0077ac0049517984 */ /* 0x000fe20000004800 */
[C---:B------:R-:W-:Y:S02]  /*5080*/  FFMA R125, R74.reuse, R199, R125 ;  /* 0x000000c74a7d7223 */ /* 0x040fe4000000007d */
[C---:B------:R-:W-:Y:S01]  /*5090*/  FFMA R126, R74.reuse, R200, R126 ;  /* 0x000000c84a7e7223 */ /* 0x040fe2000000007e */
[----:B------:R-:W-:Y:S01]  /*50a0*/  LDS R80, [R73.X4+0x7870] ;  /* 0x0078700049507984 */ /* 0x000fe20000004800 */
        /* <DEDUP_REMOVED lines=12> */
[C---:B----4-:R-:W-:Y:S01]  /*5170*/  FFMA R138, R76.reuse, R194, R138 ;  /* 0x000000c24c8a7223 */ /* 0x050fe2000000008a */
        /* <DEDUP_REMOVED lines=44> */
[----:B------:R-:W1:Y:S01]  /*5440*/  LDS R203, [R47.X4+0x220] ;  /* 0x000220002fcb7984 */ /* 0x000e620000004800 */
        /* <DEDUP_REMOVED lines=8> */
[-C--:B------:R-:W-:Y:S01]  /*54d0*/  FFMA R95, R205, R201.reuse, R95 ;  /* 0x000000c9cd5f7223 */ /* 0x080fe2000000005f */
[----:B------:R-:W0:Y:S01]  /*54e0*/  LDS R204, [R47.X4+0x328] ;  /* 0x000328002fcc7984 */ /* 0x000e220000004800 */
[----:B------:R-:W-:-:S02]  /*54f0*/  FFMA R103, R202, R201, R103 ;  /* 0x000000c9ca677223 */ /* 0x000fc40000000067 */
[-C--:B------:R-:W-:Y:S02]  /*5500*/  FFMA R144, R206, R201.reuse, R144 ;  /* 0x000000c9ce907223 */ /* 0x080fe40000000090 */
[----:B--2---:R-:W-:Y:S02]  /*5510*/  FFMA R87, R207, R201, R87 ;  /* 0x000000c9cf577223 */ /* 0x004fe40000000057 */
[C---:B------:R-:W-:Y:S01]  /*5520*/  FFMA R90, R205.reuse, R194, R90 ;  /* 0x000000c2cd5a7223 */ /* 0x040fe2000000005a */
[----:B------:R-:W2:Y:S01]  /*5530*/  LDS R201, [R47.X4+0x958] ;  /* 0x000958002fc97984 */ /* 0x000ea20000004800 */
[C---:B------:R-:W-:Y:S02]  /*5540*/  FFMA R91, R205.reuse, R197, R91 ;  /* 0x000000c5cd5b7223 */ /* 0x040fe4000000005b */
[C---:B------:R-:W-:Y:S02]  /*5550*/  FFMA R92, R205.reuse, R198, R92 ;  /* 0x000000c6cd5c7223 */ /* 0x040fe4000000005c */
[----:B------:R-:W-:-:S02]  /*5560*/  FFMA R93, R205, R199, R93 ;  /* 0x000000c7cd5d7223 */ /* 0x000fc4000000005d */
[C---:B------:R-:W-:Y:S02]  /*5570*/  FFMA R94, R205.reuse, R200, R94 ;  /* 0x000000c8cd5e7223 */ /* 0x040fe4000000005e */
[C---:B------:R-:W-:Y:S02]  /*5580*/  FFMA R96, R205.reuse, R193, R96 ;  /* 0x000000c1cd607223 */ /* 0x040fe40000000060 */
[----:B------:R-:W-:Y:S02]  /*5590*/  FFMA R97, R205, R196, R97 ;  /* 0x000000c4cd617223 */ /* 0x000fe40000000061 */
[C---:B------:R-:W-:Y:S01]  /*55a0*/  FFMA R98, R202.reuse, R194, R98 ;  /* 0x000000c2ca627223 */ /* 0x040fe20000000062 */
[----:B------:R-:W3:Y:S01]  /*55b0*/  LDS R205, [R47.X4+0x10] ;  /* 0x000010002fcd7984 */ /* 0x000ee20000004800 */
        /* <DEDUP_REMOVED lines=8> */
[----:B------:R-:W-:Y:S02]  /*5640*/  FFMA R142, R206, R196, R142 ;  /* 0x000000c4ce8e7223 */ /* 0x000fe4000000008e */
[C---:B------:R-:W-:Y:S02]  /*5650*/  FFMA R82, R207.reuse, R194, R82 ;  /* 0x000000c2cf527223 */ /* 0x040fe40000000052 */
[C---:B------:R-:W-:Y:S01]  /*5660*/  FFMA R83, R207.reuse, R197, R83 ;  /* 0x000000c5cf537223 */ /* 0x040fe20000000053 */
[----:B------:R-:W4:Y:S01]  /*5670*/  LDS R194, [R47.X4+0x430] ;  /* 0x000430002fc27984 */ /* 0x000f220000004800 */
[C---:B------:R-:W-:Y:S02]  /*5680*/  FFMA R84, R207.reuse, R198, R84 ;  /* 0x000000c6cf547223 */ /* 0x040fe40000000054 */
[C---:B------:R-:W-:Y:S01]  /*5690*/  FFMA R88, R207.reuse, R193, R88 ;  /* 0x000000c1cf587223 */ /* 0x040fe20000000058 */
[----:B------:R-:W-:Y:S01]  /*56a0*/  LDS R197, [R47.X4+0x748] ;  /* 0x000748002fc57984 */ /* 0x000fe20000004800 */
[----:B------:R-:W-:-:S02]  /*56b0*/  FFMA R89, R207, R196, R89 ;  /* 0x000000c4cf597223 */ /* 0x000fc40000000059 */
[C---:B-1----:R-:W-:Y:S01]  /*56c0*/  FFMA R106, R203.reuse, R76, R106 ;  /* 0x0000004ccb6a7223 */ /* 0x042fe2000000006a */
[----:B------:R-:W1:Y:S01]  /*56d0*/  LDS R193, [R47.X4+0x538] ;  /* 0x000538002fc17984 */ /* 0x000e620000004800 */
[C---:B------:R-:W-:Y:S02]  /*56e0*/  FFMA R107, R203.reuse, R75, R107 ;  /* 0x0000004bcb6b7223 */ /* 0x040fe4000000006b */
[C---:B------:R-:W-:Y:S01]  /*56f0*/  FFMA R108, R203.reuse, R81, R108 ;  /* 0x00000051cb6c7223 */ /* 0x040fe2000000006c */
[----:B------:R-:W5:Y:S01]  /*5700*/  LDS R196, [R47.X4+0x640] ;  /* 0x000640002fc47984 */ /* 0x000f620000004800 */
[C---:B------:R-:W-:Y:S02]  /*5710*/  FFMA R109, R203.reuse, R80, R109 ;  /* 0x00000050cb6d7223 */ /* 0x040fe4000000006d */
[C---:B------:R-:W-:Y:S01]  /*5720*/  FFMA R110, R203.reuse, R79, R110 ;  /* 0x0000004fcb6e7223 */ /* 0x040fe2000000006e */
[----:B------:R-:W1:Y:S01]  /*5730*/  LDS R198, [R47.X4+0x850] ;  /* 0x000850002fc67984 */ /* 0x000e620000004800 */
[----:B------:R-:W-:-:S02]  /*5740*/  FFMA R111, R203, R78, R111 ;  /* 0x0000004ecb6f7223 */ /* 0x000fc4000000006f */
[C---:B------:R-:W-:Y:S02]  /*5750*/  FFMA R112, R203.reuse, R74, R112 ;  /* 0x0000004acb707223 */ /* 0x040fe40000000070 */
[----:B------:R-:W-:Y:S02]  /*5760*/  FFMA R113, R203, R77, R113 ;  /* 0x0000004dcb717223 */ /* 0x000fe40000000071 */
[----:B------:R-:W1:Y:S01]  /*5770*/  LDS R203, [R47.X4+0xa60] ;  /* 0x000a60002fcb7984 */ /* 0x000e620000004800 */
[CC--:B------:R-:W-:Y:S02]  /*5780*/  FFMA R101, R202.reuse, R199.reuse, R101 ;  /* 0x000000c7ca657223 */ /* 0x0c0fe40000000065 */
[-C--:B------:R-:W-:Y:S02]  /*5790*/  FFMA R102, R202, R200.reuse, R102 ;  /* 0x000000c8ca667223 */ /* 0x080fe40000000066 */
[C---:B------:R-:W-:Y:S01]  /*57a0*/  FFMA R146, R206.reuse, R199, R146 ;  /* 0x000000c7ce927223 */ /* 0x040fe20000000092 */
[----:B------:R-:W1:Y:S01]  /*57b0*/  LDS R202, [R47.X4+0x118] ;  /* 0x000118002fca7984 */ /* 0x000e620000004800 */
[----:B------:R-:W-:-:S02]  /*57c0*/  FFMA R145, R206, R200, R145 ;  /* 0x000000c8ce917223 */ /* 0x000fc40000000091 */
[C---:B------:R-:W-:Y:S01]  /*57d0*/  FFMA R85, R207.reuse, R199, R85 ;  /* 0x000000c7cf557223 */ /* 0x040fe20000000055 */
[----:B------:R-:W-:Y:S01]  /*57e0*/  LDS R206, [R47.X4+0xc70] ;  /* 0x000c70002fce7984 */ /* 0x000fe20000004800 */
[----:B------:R-:W-:Y:S02]  /*57f0*/  FFMA R86, R207, R200, R86 ;  /* 0x000000c8cf567223 */ /* 0x000fe40000000056 */
[C---:B0-----:R-:W-:Y:S01]  /*5800*/  FFMA R114, R204.reuse, R76, R114 ;  /* 0x0000004ccc727223 */ /* 0x041fe20000000072 */
[----:B------:R-:W-:Y:S01]  /*5810*/  LDS R207, [R47.X4+0xd78] ;  /* 0x000d78002fcf7984 */ /* 0x000fe20000004800 */
[C---:B------:R-:W-:Y:S02]  /*5820*/  FFMA R115, R204.reuse, R75, R115 ;  /* 0x0000004bcc737223 */ /* 0x040fe40000000073 */
[C---:B------:R-:W-:Y:S01]  /*5830*/  FFMA R116, R204.reuse, R81, R116 ;  /* 0x00000051cc747223 */ /* 0x040fe20000000074 */
[----:B------:R-:W-:Y:S01]  /*5840*/  LDS R200, [R73.X4+0x7874] ;  /* 0x0078740049c87984 */ /* 0x000fe20000004800 */
[----:B------:R-:W-:-:S02]  /*5850*/  FFMA R117, R204, R80, R117 ;  /* 0x00000050cc757223 */ /* 0x000fc40000000075 */
[C---:B------:R-:W-:Y:S01]  /*5860*/  FFMA R118, R204.reuse, R79, R118 ;  /* 0x0000004fcc767223 */ /* 0x040fe20000000076 */
[----:B------:R-:W-:Y:S01]  /*5870*/  LDS R199, [R73.X4+0x7938] ;  /* 0x0079380049c77984 */ /* 0x000fe20000004800 */
[C---:B------:R-:W-:Y:S02]  /*5880*/  FFMA R119, R204.reuse, R78, R119 ;  /* 0x0000004ecc777223 */ /* 0x040fe40000000077 */
[C---:B------:R-:W-:Y:S02]  /*5890*/  FFMA R120, R204.reuse, R74, R120 ;  /* 0x0000004acc787223 */ /* 0x040fe40000000078 */
[----:B------:R-:W-:Y:S02]  /*58a0*/  FFMA R121, R204, R77, R121 ;  /* 0x0000004dcc797223 */ /* 0x000fe40000000079 */
[----:B------:R-:W0:Y:S01]  /*58b0*/  LDS R204, [R47.X4+0xb68] ;  /* 0x000b68002fcc7984 */ /* 0x000e220000004800 */
[C---:B--2---:R-:W-:Y:S02]  /*58c0*/  FFMA R186, R201.reuse, R76, R186 ;  /* 0x0000004cc9ba7223 */ /* 0x044fe400000000ba */
[----:B------:R-:W-:-:S02]  /*58d0*/  FFMA R187, R201, R75, R187 ;  /* 0x0000004bc9bb7223 */ /* 0x000fc400000000bb */
[C---:B------:R-:W-:Y:S02]  /*58e0*/  FFMA R188, R201.reuse, R81, R188 ;  /* 0x00000051c9bc7223 */ /* 0x040fe400000000bc */
[C---:B------:R-:W-:Y:S02]  /*58f0*/  FFMA R189, R201.reuse, R80, R189 ;  /* 0x00000050c9bd7223 */ /* 0x040fe400000000bd */
[C---:B------:R-:W-:Y:S02]  /*5900*/  FFMA R190, R201.reuse, R79, R190 ;  /* 0x0000004fc9be7223 */ /* 0x040fe400000000be */
[C---:B------:R-:W-:Y:S02]  /*5910*/  FFMA R191, R201.reuse, R78, R191 ;  /* 0x0000004ec9bf7223 */ /* 0x040fe400000000bf */
[----:B------:R-:W-:Y:S02]  /*5920*/  FFMA R192, R201, R74, R192 ;  /* 0x0000004ac9c07223 */ /* 0x000fe400000000c0 */
[----:B---3--:R-:W-:-:S02]  /*5930*/  FFMA R90, R205, R76, R90 ;  /* 0x0000004ccd5a7223 */ /* 0x008fc4000000005a */
[C---:B------:R-:W-:Y:S02]  /*5940*/  FFMA R91, R205.reuse, R75, R91 ;  /* 0x0000004bcd5b7223 */ /* 0x040fe4000000005b */
[C---:B------:R-:W-:Y:S02]  /*5950*/  FFMA R92, R205.reuse, R81, R92 ;  /* 0x00000051cd5c7223 */ /* 0x040fe4000000005c */
[C---:B------:R-:W-:Y:S02]  /*5960*/  FFMA R93, R205.reuse, R80, R93 ;  /* 0x00000050cd5d7223 */ /* 0x040fe4000000005d */
[C---:B------:R-:W-:Y:S02]  /*5970*/  FFMA R94, R205.reuse, R79, R94 ;  /* 0x0000004fcd5e7223 */ /* 0x040fe4000000005e */
[C---:B------:R-:W-:Y:S02]  /*5980*/  FFMA R95, R205.reuse, R78, R95 ;  /* 0x0000004ecd5f7223 */ /* 0x040fe4000000005f */
[----:B------:R-:W-:-:S02]  /*5990*/  FFMA R96, R205, R74, R96 ;  /* 0x0000004acd607223 */ /* 0x000fc40000000060 */
[----:B------:R-:W-:Y:S02]  /*59a0*/  FFMA R97, R205, R77, R97 ;  /* 0x0000004dcd617223 */ /* 0x000fe40000000061 */
[C---:B----4-:R-:W-:Y:S01]  /*59b0*/  FFMA R122, R194.reuse, R76, R122 ;  /* 0x0000004cc27a7223 */ /* 0x050fe2000000007a */
        /* <DEDUP_REMOVED lines=8> */
[C---:B-1----:R-:W-:Y:S01]  /*5a40*/  FFMA R130, R193.reuse, R76, R130 ;  /* 0x0000004cc1827223 */ /* 0x042fe20000000082 */
        /* <DEDUP_REMOVED lines=8> */
[C---:B-----5:R-:W-:Y:S01]  /*5ad0*/  FFMA R138, R196.reuse, R76, R138 ;  /* 0x0000004cc48a7223 */ /* 0x060fe2000000008a */
[----:B------:R-:W1:Y:S01]  /*5ae0*/  LDS R193, [R73.X4+0x7628] ;  /* 0x0076280049c17984 */ /* 0x000e620000004800 */
        /* <DEDUP_REMOVED lines=24> */
[-C--:B------:R-:W-:Y:S02]  /*5c70*/  FFMA R185, R198, R77.reuse, R185 ;  /* 0x0000004dc6b97223 */ /* 0x080fe400000000b9 */
[----:B------:R-:W-:Y:S01]  /*5c80*/  FFMA R201, R201, R77, R195 ;  /* 0x0000004dc9c97223 */ /* 0x000fe200000000c3 */
[----:B------:R-:W-:Y:S01]  /*5c90*/  LDS R198, [R73.X4+0x79fc] ;  /* 0x0079fc0049c67984 */ /* 0x000fe20000004800 */
        /* <DEDUP_REMOVED lines=8> */
[----:B------:R-:W-:Y:S02]  /*5d20*/  FFMA R158, R203, R77, R158 ;  /* 0x0000004dcb9e7223 */ /* 0x000fe4000000009e */
[----:B------:R-:W3:Y:S01]  /*5d30*/  LDS R203, [R47.X4+0x224] ;  /* 0x000224002fcb7984 */ /* 0x000ee20000004800 */
[-C--:B------:R-:W-:Y:S02]  /*5d40*/  FFMA R101, R202, R80.reuse, R101 ;  /* 0x00000050ca657223 */ /* 0x080fe40000000065 */
[-C--:B0-----:R-:W-:Y:S02]  /*5d50*/  FFMA R154, R204, R80.reuse, R154 ;  /* 0x00000050cc9a7223 */ /* 0x081fe4000000009a */
[-C--:B------:R-:W-:Y:S02]  /*5d60*/  FFMA R146, R206, R80.reuse, R146 ;  /* 0x00000050ce927223 */ /* 0x080fe40000000092 */
[----:B------:R-:W-:Y:S02]  /*5d70*/  FFMA R85, R207, R80, R85 ;  /* 0x00000050cf557223 */ /* 0x000fe40000000055 */
[C---:B------:R-:W-:Y:S01]  /*5d80*/  FFMA R98, R202.reuse, R76, R98 ;  /* 0x0000004cca627223 */ /* 0x040fe20000000062 */
[----:B------:R-:W0:Y:S01]  /*5d90*/  LDS R80, [R47.X4+0x95c] ;  /* 0x00095c002f507984 */ /* 0x000e220000004800 */
[----:B------:R-:W-:-:S02]  /*5da0*/  FFMA R99, R202, R75, R99 ;  /* 0x0000004bca637223 */ /* 0x000fc40000000063 */
[C---:B------:R-:W-:Y:S02]  /*5db0*/  FFMA R103, R202.reuse, R78, R103 ;  /* 0x0000004eca677223 */ /* 0x040fe40000000067 */
[C---:B------:R-:W-:Y:S02]  /*5dc0*/  FFMA R104, R202.reuse, R74, R104 ;  /* 0x0000004aca687223 */ /* 0x040fe40000000068 */
[----:B------:R-:W-:Y:S02]  /*5dd0*/  FFMA R105, R202, R77, R105 ;  /* 0x0000004dca697223 */ /* 0x000fe40000000069 */
        /* <DEDUP_REMOVED lines=12> */
[----:B------:R-:W-:Y:S01]  /*5ea0*/  LDS R76, [R47.X4+0x644] ;  /* 0x000644002f4c7984 */ /* 0x000fe20000004800 */
[C---:B------:R-:W-:Y:S02]  /*5eb0*/  FFMA R87, R207.reuse, R78, R87 ;  /* 0x0000004ecf577223 */ /* 0x040fe40000000057 */
[C---:B------:R-:W-:Y:S01]  /*5ec0*/  FFMA R88, R207.reuse, R74, R88 ;  /* 0x0000004acf587223 */ /* 0x040fe20000000058 */
[----:B------:R-:W4:Y:S01]  /*5ed0*/  LDS R75, [R47.X4+0x434] ;  /* 0x000434002f4b7984 */ /* 0x000f220000004800 */
[----:B------:R-:W-:-:S02]  /*5ee0*/  FFMA R89, R207, R77, R89 ;  /* 0x0000004dcf597223 */ /* 0x000fc40000000059 */
[C---:B------:R-:W-:Y:S01]  /*5ef0*/  FFMA R100, R202.reuse, R81, R100 ;  /* 0x00000051ca647223 */ /* 0x040fe20000000064 */
[----:B------:R-:W5:Y:S01]  /*5f00*/  LDS R74, [R47.X4+0x53c] ;  /* 0x00053c002f4a7984 */ /* 0x000f620000004800 */
[----:B------:R-:W-:Y:S02]  /*5f10*/  FFMA R102, R202, R79, R102 ;  /* 0x0000004fca667223 */ /* 0x000fe40000000066 */
[C---:B------:R-:W-:Y:S01]  /*5f20*/  FFMA R155, R204.reuse, R81, R155 ;  /* 0x00000051cc9b7223 */ /* 0x040fe2000000009b */
[----:B------:R-:W0:Y:S01]  /*5f30*/  LDS R77, [R47.X4+0x74c] ;  /* 0x00074c002f4d7984 */ /* 0x000e220000004800 */
[----:B------:R-:W-:Y:S02]  /*5f40*/  FFMA R153, R204, R79, R153 ;  /* 0x0000004fcc997223 */ /* 0x000fe40000000099 */
[-C--:B------:R-:W-:Y:S01]  /*5f50*/  FFMA R147, R206, R81.reuse, R147 ;  /* 0x00000051ce937223 */ /* 0x080fe20000000093 */
[----:B------:R-:W4:Y:S01]  /*5f60*/  LDS R78, [R47.X4+0x854] ;  /* 0x000854002f4e7984 */ /* 0x000f220000004800 */
[----:B------:R-:W-:-:S02]  /*5f70*/  FFMA R84, R207, R81, R84 ;  /* 0x00000051cf547223 */ /* 0x000fc40000000054 */
[----:B------:R-:W-:Y:S01]  /*5f80*/  FFMA R86, R207, R79, R86 ;  /* 0x0000004fcf567223 */ /* 0x000fe20000000056 */
[----:B------:R-:W4:Y:S01]  /*5f90*/  LDS R202, [R47.X4+0x11c] ;  /* 0x00011c002fca7984 */ /* 0x000f220000004800 */
[C---:B-1----:R-:W-:Y:S02]  /*5fa0*/  FFMA R90, R205.reuse, R193, R90 ;  /* 0x000000c1cd5a7223 */ /* 0x042fe4000000005a */
[C---:B--2---:R-:W-:Y:S01]  /*5fb0*/  FFMA R91, R205.reuse, R195, R91 ;  /* 0x000000c3cd5b7223 */ /* 0x044fe2000000005b */
[----:B------:R-:W1:Y:S01]  /*5fc0*/  LDS R204, [R47.X4+0x32c] ;  /* 0x00032c002fcc7984 */ /* 0x000e620000004800 */
[C---:B------:R-:W-:Y:S02]  /*5fd0*/  FFMA R92, R205.reuse, R196, R92 ;  /* 0x000000c4cd5c7223 */ /* 0x040fe4000000005c */
[C---:B------:R-:W-:Y:S01]  /*5fe0*/  FFMA R93, R205.reuse, R200, R93 ;  /* 0x000000c8cd5d7223 */ /* 0x040fe2000000005d */
[----:B------:R-:W2:Y:S01]  /*5ff0*/  LDS R81, [R47.X4+0xa64] ;  /* 0x000a64002f517984 */ /* 0x000ea20000004800 */
[----:B------:R-:W-:-:S02]  /*6000*/  FFMA R94, R205, R199, R94 ;  /* 0x000000c7cd5e7223 */ /* 0x000fc4000000005e */
[C---:B------:R-:W-:Y:S01]  /*6010*/  FFMA R95, R205.reuse, R198, R95 ;  /* 0x000000c6cd5f7223 */ /* 0x040fe2000000005f */
[----:B------:R-:W-:Y:S01]  /*6020*/  LDS R207, [R47.X4+0xd7c] ;  /* 0x000d7c002fcf7984 */ /* 0x000fe20000004800 */
[C---:B------:R-:W-:Y:S02]  /*6030*/  FFMA R96, R205.reuse, R194, R96 ;  /* 0x000000c2cd607223 */ /* 0x040fe40000000060 */
[----:B------:R-:W-:Y:S02]  /*6040*/  FFMA R97, R205, R197, R97 ;  /* 0x000000c5cd617223 */ /* 0x000fe40000000061 */
[C---:B---3--:R-:W-:Y:S01]  /*6050*/  FFMA R106, R203.reuse, R193, R106 ;  /* 0x000000c1cb6a7223 */ /* 0x048fe2000000006a */
        /* <DEDUP_REMOVED lines=8> */
[----:B------:R-:W3:Y:S01]  /*60e0*/  LDS R203, [R47.X4+0xb6c] ;  /* 0x000b6c002fcb7984 */ /* 0x000ee20000004800 */
[----:B0-----:R-:W-:-:S02]  /*60f0*/  FFMA R186, R80, R193, R186 ;  /* 0x000000c150ba7223 */ /* 0x001fc400000000ba */
        /* <DEDUP_REMOVED lines=10> */
[C---:B------:R-:W-:Y:S01]  /*61a0*/  FFMA R124, R75.reuse, R196, R124 ;  /* 0x000000c44b7c7223 */ /* 0x040fe2000000007c */
[----:B------:R-:W-:Y:S01]  /*61b0*/  LDS R206, [R47.X4+0x540] ;  /* 0x000540002fce7984 */ /* 0x000fe20000004800 */
[C---:B------:R-:W-:Y:S02]  /*61c0*/  FFMA R125, R75.reuse, R200, R125 ;  /* 0x000000c84b7d7223 */ /* 0x040fe4000000007d */
        /* <DEDUP_REMOVED lines=51> */
[----:B------:R-:W-:Y:S02]  /*6500*/  FFMA R105, R202, R197, R105 ;  /* 0x000000c5ca697223 */ /* 0x000fe40000000069 */
[C---:B-1----:R-:W-:Y:S01]  /*6510*/  FFMA R116, R204.reuse, R196, R116 ;  /* 0x000000c4cc747223 */ /* 0x042fe20000000074 */
[----:B------:R-:W0:Y:S01]  /*6520*/  LDS R202, [R47.X4+0x330] ;  /* 0x000330002fca7984 */ /* 0x000e220000004800 */
[C---:B------:R-:W-:Y:S02]  /*6530*/  FFMA R119, R204.reuse, R198, R119 ;  /* 0x000000c6cc777223 */ /* 0x040fe40000000077 */
[----:B------:R-:W-:Y:S02]  /*6540*/  FFMA R120, R204, R194, R120 ;  /* 0x000000c2cc787223 */ /* 0x000fe40000000078 */
[C---:B--2---:R-:W-:Y:S02]  /*6550*/  FFMA R163, R81.reuse, R196, R163 ;  /* 0x000000c451a37223 */ /* 0x044fe400000000a3 */
[----:B------:R-:W-:-:S02]  /*6560*/  FFMA R160, R81, R198, R160 ;  /* 0x000000c651a07223 */ /* 0x000fc400000000a0 */
[----:B------:R-:W-:Y:S02]  /*6570*/  FFMA R159, R81, R194, R159 ;  /* 0x000000c2519f7223 */ /* 0x000fe4000000009f */
[C---:B---3--:R-:W-:Y:S02]  /*6580*/  FFMA R155, R203.reuse, R196, R155 ;  /* 0x000000c4cb9b7223 */ /* 0x048fe4000000009b */
[C---:B------:R-:W-:Y:S02]  /*6590*/  FFMA R152, R203.reuse, R198, R152 ;  /* 0x000000c6cb987223 */ /* 0x040fe40000000098 */
[----:B------:R-:W-:Y:S02]  /*65a0*/  FFMA R151, R203, R194, R151 ;  /* 0x000000c2cb977223 */ /* 0x000fe40000000097 */
[C---:B------:R-:W-:Y:S02]  /*65b0*/  FFMA R147, R205.reuse, R196, R147 ;  /* 0x000000c4cd937223 */ /* 0x040fe40000000093 */
[----:B------:R-:W-:-:S02]  /*65c0*/  FFMA R144, R205, R198, R144 ;  /* 0x000000c6cd907223 */ /* 0x000fc40000000090 */
[----:B------:R-:W-:Y:S02]  /*65d0*/  FFMA R143, R205, R194, R143 ;  /* 0x000000c2cd8f7223 */ /* 0x000fe4000000008f */
[C---:B------:R-:W-:Y:S02]  /*65e0*/  FFMA R84, R207.reuse, R196, R84 ;  /* 0x000000c4cf547223 */ /* 0x040fe40000000054 */
[C---:B------:R-:W-:Y:S01]  /*65f0*/  FFMA R87, R207.reuse, R198, R87 ;  /* 0x000000c6cf577223 */ /* 0x040fe20000000057 */
[----:B------:R-:W1:Y:S01]  /*6600*/  LDS R196, [R47.X4+0x18] ;  /* 0x000018002fc47984 */ /* 0x000e620000004800 */
[----:B------:R-:W-:Y:S02]  /*6610*/  FFMA R88, R207, R194, R88 ;  /* 0x000000c2cf587223 */ /* 0x000fe40000000058 */
[C---:B------:R-:W-:Y:S01]  /*6620*/  FFMA R114, R204.reuse, R193, R114 ;  /* 0x000000c1cc727223 */ /* 0x040fe20000000072 */
[----:B------:R-:W2:Y:S01]  /*6630*/  LDS R194, [R47.X4+0x120] ;  /* 0x000120002fc27984 */ /* 0x000ea20000004800 */
[----:B------:R-:W-:-:S02]  /*6640*/  FFMA R115, R204, R195, R115 ;  /* 0x000000c3cc737223 */ /* 0x000fc40000000073 */
[CC--:B------:R-:W-:Y:S01]  /*6650*/  FFMA R117, R204.reuse, R200.reuse, R117 ;  /* 0x000000c8cc757223 */ /* 0x0c0fe20000000075 */
[----:B------:R-:W3:Y:S01]  /*6660*/  LDS R198, [R47.X4+0x648] ;  /* 0x000648002fc67984 */ /* 0x000ee20000004800 */
[C---:B------:R-:W-:Y:S02]  /*6670*/  FFMA R118, R204.reuse, R199, R118 ;  /* 0x000000c7cc767223 */ /* 0x040fe40000000076 */
[----:B------:R-:W-:Y:S02]  /*6680*/  FFMA R121, R204, R197, R121 ;  /* 0x000000c5cc797223 */ /* 0x000fe40000000079 */
[----:B------:R-:W4:Y:S01]  /*6690*/  LDS R204, [R47.X4+0x438] ;  /* 0x000438002fcc7984 */ /* 0x000f220000004800 */
[C---:B------:R-:W-:Y:S02]  /*66a0*/  FFMA R165, R81.reuse, R193, R165 ;  /* 0x000000c151a57223 */ /* 0x040fe400000000a5 */
[C---:B------:R-:W-:Y:S02]  /*66b0*/  FFMA R164, R81.reuse, R195, R164 ;  /* 0x000000c351a47223 */ /* 0x040fe400000000a4 */
[----:B------:R-:W-:-:S02]  /*66c0*/  FFMA R162, R81, R200, R162 ;  /* 0x000000c851a27223 */ /* 0x000fc400000000a2 */
[C---:B------:R-:W-:Y:S02]  /*66d0*/  FFMA R161, R81.reuse, R199, R161 ;  /* 0x000000c751a17223 */ /* 0x040fe400000000a1 */
[----:B------:R-:W-:Y:S02]  /*66e0*/  FFMA R158, R81, R197, R158 ;  /* 0x000000c5519e7223 */ /* 0x000fe4000000009e */
[-C--:B------:R-:W-:Y:S01]  /*66f0*/  FFMA R154, R203, R200.reuse, R154 ;  /* 0x000000c8cb9a7223 */ /* 0x080fe2000000009a */
[----:B------:R-:W-:Y:S01]  /*6700*/  LDS R81, [R47.X4+0x960] ;  /* 0x000960002f517984 */ /* 0x000fe20000004800 */
[-C--:B------:R-:W-:Y:S02]  /*6710*/  FFMA R146, R205, R200.reuse, R146 ;  /* 0x000000c8cd927223 */ /* 0x080fe40000000092 */
[----:B------:R-:W-:Y:S02]  /*6720*/  FFMA R85, R207, R200, R85 ;  /* 0x000000c8cf557223 */ /* 0x000fe40000000055 */
[C---:B0-----:R-:W-:Y:S01]  /*6730*/  FFMA R114, R202.reuse, R201, R114 ;  /* 0x000000c9ca727223 */ /* 0x041fe20000000072 */
        /* <DEDUP_REMOVED lines=27> */
[----:B------:R-:W3:Y:S01]  /*68f0*/  LDS R194, [R47.X4+0xb70] ;  /* 0x000b70002fc27984 */ /* 0x000ee20000004800 */
        /* <DEDUP_REMOVED lines=8> */
[----:B------:R-:W4:Y:S01]  /*6980*/  LDS R198, [R47.X4+0xc78] ;  /* 0x000c78002fc67984 */ /* 0x000f220000004800 */
[C---:B------:R-:W-:Y:S02]  /*6990*/  FFMA R122, R204.reuse, R201, R122 ;  /* 0x000000c9cc7a7223 */ /* 0x040fe4000000007a */
[C---:B------:R-:W-:Y:S02]  /*69a0*/  FFMA R125, R204.reuse, R77, R125 ;  /* 0x0000004dcc7d7223 */ /* 0x040fe4000000007d */
[C---:B------:R-:W-:Y:S02]  /*69b0*/  FFMA R124, R204.reuse, R78, R124 ;  /* 0x0000004ecc7c7223 */ /* 0x040fe4000000007c */
[C---:B------:R-:W-:Y:S02]  /*69c0*/  FFMA R127, R204.reuse, R75, R127 ;  /* 0x0000004bcc7f7223 */ /* 0x040fe4000000007f */
[----:B------:R-:W-:-:S02]  /*69d0*/  FFMA R126, R204, R76, R126 ;  /* 0x0000004ccc7e7223 */ /* 0x000fc4000000007e */
[C---:B------:R-:W-:Y:S02]  /*69e0*/  FFMA R129, R204.reuse, R73, R129 ;  /* 0x00000049cc817223 */ /* 0x040fe40000000081 */
[----:B------:R-:W-:Y:S02]  /*69f0*/  FFMA R128, R204, R74, R128 ;  /* 0x0000004acc807223 */ /* 0x000fe40000000080 */
[----:B------:R-:W5:Y:S01]  /*6a00*/  LDS R204, [R47.X4+0xd80] ;  /* 0x000d80002fcc7984 */ /* 0x000f620000004800 */
[C---:B------:R-:W-:Y:S02]  /*6a10*/  FFMA R157, R203.reuse, R193, R157 ;  /* 0x000000c1cb9d7223 */ /* 0x040fe4000000009d */
[C---:B------:R-:W-:Y:S02]  /*6a20*/  FFMA R156, R203.reuse, R195, R156 ;  /* 0x000000c3cb9c7223 */ /* 0x040fe4000000009c */
        /* <DEDUP_REMOVED lines=9> */
[----:B------:R-:W-:Y:S02]  /*6ac0*/  FFMA R89, R207, R197, R89 ;  /* 0x000000c5cf597223 */ /* 0x000fe40000000059 */
[-C--:B------:R-:W-:Y:S02]  /*6ad0*/  FFMA R106, R208, R201.reuse, R106 ;  /* 0x000000c9d06a7223 */ /* 0x080fe4000000006a */
[-C--:B------:R-:W-:Y:S02]  /*6ae0*/  FFMA R130, R206, R201.reuse, R130 ;  /* 0x000000c9ce827223 */ /* 0x080fe40000000082 */
        /* <DEDUP_REMOVED lines=8> */
[-C--:B-1----:R-:W-:Y:S02]  /*6b70*/  FFMA R178, R202, R201.reuse, R178 ;  /* 0x000000c9cab27223 */ /* 0x082fe400000000b2 */
[-C--:B------:R-:W-:Y:S02]  /*6b80*/  FFMA R186, R81, R201.reuse, R186 ;  /* 0x000000c951ba7223 */ /* 0x080fe400000000ba */
[C---:B--2---:R-:W-:Y:S02]  /*6b90*/  FFMA R165, R196.reuse, R201, R165 ;  /* 0x000000c9c4a57223 */ /* 0x044fe400000000a5 */
[C---:B------:R-:W-:Y:S02]  /*6ba0*/  FFMA R163, R196.reuse, R78, R163 ;  /* 0x0000004ec4a37223 */ /* 0x040fe400000000a3 */
[C---:B------:R-:W-:Y:S02]  /*6bb0*/  FFMA R161, R196.reuse, R76, R161 ;  /* 0x0000004cc4a17223 */ /* 0x040fe400000000a1 */
[----:B------:R-:W-:-:S02]  /*6bc0*/  FFMA R164, R196, R79, R164 ;  /* 0x0000004fc4a47223 */ /* 0x000fc400000000a4 */
[C---:B------:R-:W-:Y:S02]  /*6bd0*/  FFMA R162, R196.reuse, R77, R162 ;  /* 0x0000004dc4a27223 */ /* 0x040fe400000000a2 */
[C---:B------:R-:W-:Y:S02]  /*6be0*/  FFMA R160, R196.reuse, R75, R160 ;  /* 0x0000004bc4a07223 */ /* 0x040fe400000000a0 */
[C---:B------:R-:W-:Y:S02]  /*6bf0*/  FFMA R159, R196.reuse, R74, R159 ;  /* 0x0000004ac49f7223 */ /* 0x040fe4000000009f */
[----:B------:R-:W-:Y:S02]  /*6c00*/  FFMA R158, R196, R73, R158 ;  /* 0x00000049c49e7223 */ /* 0x000fe4000000009e */
[C---:B---3--:R-:W-:Y:S02]  /*6c10*/  FFMA R157, R194.reuse, R201, R157 ;  /* 0x000000c9c29d7223 */ /* 0x048fe4000000009d */
[----:B------:R-:W-:-:S02]  /*6c20*/  FFMA R156, R194, R79, R156 ;  /* 0x0000004fc29c7223 */ /* 0x000fc4000000009c */
[C---:B------:R-:W-:Y:S02]  /*6c30*/  FFMA R155, R194.reuse, R78, R155 ;  /* 0x0000004ec29b7223 */ /* 0x040fe4000000009b */
[C---:B------:R-:W-:Y:S02]  /*6c40*/  FFMA R154, R194.reuse, R77, R154 ;  /* 0x0000004dc29a7223 */ /* 0x040fe4000000009a */
[C---:B------:R-:W-:Y:S02]  /*6c50*/  FFMA R153, R194.reuse, R76, R153 ;  /* 0x0000004cc2997223 */ /* 0x040fe40000000099 */
[C---:B------:R-:W-:Y:S02]  /*6c60*/  FFMA R152, R194.reuse, R75, R152 ;  /* 0x0000004bc2987223 */ /* 0x040fe40000000098 */
[C---:B------:R-:W-:Y:S02]  /*6c70*/  FFMA R151, R194.reuse, R74, R151 ;  /* 0x0000004ac2977223 */ /* 0x040fe40000000097 */
[----:B------:R-:W-:-:S02]  /*6c80*/  FFMA R150, R194, R73, R150 ;  /* 0x00000049c2967223 */ /* 0x000fc40000000096 */
[C---:B----4-:R-:W-:Y:S02]  /*6c90*/  FFMA R149, R198.reuse, R201, R149 ;  /* 0x000000c9c6957223 */ /* 0x050fe40000000095 */
[C---:B------:R-:W-:Y:S02]  /*6ca0*/  FFMA R148, R198.reuse, R79, R148 ;  /* 0x0000004fc6947223 */ /* 0x040fe40000000094 */
        /* <DEDUP_REMOVED lines=25> */
[C---:B------:R-:W-:Y:S02]  /*6e40*/  FFMA R185, R202.reuse, R73, R185 ;  /* 0x00000049cab97223 */ /* 0x040fe400000000b9 */
[----:B------:R-:W-:Y:S02]  /*6e50*/  FFMA R184, R202, R74, R184 ;  /* 0x0000004acab87223 */ /* 0x000fe400000000b8 */
[----:B------:R-:W-:-:S02]  /*6e60*/  FFMA R187, R81, R79, R187 ;  /* 0x0000004f51bb7223 */ /* 0x000fc400000000bb */
[C---:B------:R-:W-:Y:S02]  /*6e70*/  FFMA R189, R81.reuse, R77, R189 ;  /* 0x0000004d51bd7223 */ /* 0x040fe400000000bd */
[C---:B------:R-:W-:Y:S02]  /*6e80*/  FFMA R188, R81.reuse, R78, R188 ;  /* 0x0000004e51bc7223 */ /* 0x040fe400000000bc */
[C---:B------:R-:W-:Y:S02]  /*6e90*/  FFMA R191, R81.reuse, R75, R191 ;  /* 0x0000004b51bf7223 */ /* 0x040fe400000000bf */
[C---:B------:R-:W-:Y:S02]  /*6ea0*/  FFMA R190, R81.reuse, R76, R190 ;  /* 0x0000004c51be7223 */ /* 0x040fe400000000be */
[C---:B------:R-:W-:Y:S02]  /*6eb0*/  FFMA R195, R81.reuse, R73, R80 ;  /* 0x0000004951c37223 */ /* 0x040fe40000000050 */
[----:B------:R-:W-:-:S02]  /*6ec0*/  FFMA R192, R81, R74, R192 ;  /* 0x0000004a51c07223 */ /* 0x000fc400000000c0 */
[C---:B-----5:R-:W-:Y:S02]  /*6ed0*/  FFMA R201, R204.reuse, R201, R82 ;  /* 0x000000c9ccc97223 */ /* 0x060fe40000000052 */
[C---:B------:R-:W-:Y:S02]  /*6ee0*/  FFMA R200, R204.reuse, R79, R83 ;  /* 0x0000004fccc87223 */ /* 0x040fe40000000053 */
[C---:B------:R-:W-:Y:S02]  /*6ef0*/  FFMA R199, R204.reuse, R78, R84 ;  /* 0x0000004eccc77223 */ /* 0x040fe40000000054 */
[C---:B------:R-:W-:Y:S02]  /*6f00*/  FFMA R198, R204.reuse, R77, R85 ;  /* 0x0000004dccc67223 */ /* 0x040fe40000000055 */
[C---:B------:R-:W-:Y:S02]  /*6f10*/  FFMA R197, R204.reuse, R76, R86 ;  /* 0x0000004cccc57223 */ /* 0x040fe40000000056 */
[----:B------:R-:W-:-:S02]  /*6f20*/  FFMA R196, R204, R75, R87 ;  /* 0x0000004bccc47223 */ /* 0x000fc40000000057 */
[C---:B------:R-:W-:Y:S02]  /*6f30*/  FFMA R194, R204.reuse, R74, R88 ;  /* 0x0000004accc27223 */ /* 0x040fe40000000058 */
[----:B------:R-:W-:Y:S01]  /*6f40*/  FFMA R193, R204, R73, R89 ;  /* 0x00000049ccc17223 */ /* 0x000fe20000000059 */
[----:B------:R-:W-:Y:S01]  /*6f50*/  @P6 CALL.REL.NOINC `(.L_x_4) ;  /* 0x0000001000006944 */ /* 0x000fe20003c00000 */
[----:B------:R-:W-:Y:S05]  /*6f60*/  BRA `(.L_x_5) ;  /* 0xffffc4d000007947 */ /* 0x000fea000383ffff */
.L_x_4:
[----:B------:R-:W-:-:S04]  /*6f70*/  IADD3 R48, R48, 0x1, RZ ;  /* 0x0000000130307810 */ /* 0x000fc80007ffe0ff */
[----:B------:R-:W-:-:S13]  /*6f80*/  ISETP.GE.U32.AND P6, PT, R48, 0x3, PT ;  /* 0x000000033000780c */ /* 0x000fda0003fc6070 */
[----:B------:R-:W-:Y:S01]  /*6f90*/  @P6 CALL.REL.NOINC `(.L_x_6) ;  /* 0x0000001000006944 */ /* 0x000fe20003c00000 */
[----:B------:R-:W-:Y:S05]  /*6fa0*/  BRA `(.L_x_7) ;  /* 0xffffb61000007947 */ /* 0x000fea000383ffff */
.L_x_6:
[----:B------:R-:W0:Y:S01]  /*6fb0*/  S2R R0, SR_CTAID.X ;  /* 0x0000000000007919 */ /* 0x000e220000002500 */
[----:B------:R-:W-:Y:S01]  /*6fc0*/  IMAD R2, R2, 0x18800, R49 ;  /* 0x0001880002027824 */ /* 0x000fe200078e0231 */
[----:B0-----:R-:W-:Y:S02]  /*6fd0*/  SHF.R.S32.HI R5, RZ, 0x3, R0 ;  /* 0x00000003ff057819 */ /* 0x001fe40000011400 */
[----:B------:R-:W-:-:S03]  /*6fe0*/  LOP3.LUT R3, R0, 0x7, RZ, 0xc0, !PT ;  /* 0x0000000700037812 */ /* 0x000fc600078ec0ff */
[----:B------:R-:W-:-:S04]  /*6ff0*/  IMAD R2, R5, 0x31000, R2 ;  /* 0x0003100005027824 */ /* 0x000fc800078e0202 */
[----:B------:R-:W-:-:S04]  /*7000*/  IMAD R3, R3, 0xe, R2 ;  /* 0x0000000e03037824 */ /* 0x000fc800078e0202 */
[----:B------:R-:W-:-:S04]  /*7010*/  IMAD R3, R42, 0x620, R3 ;  /* 0x000006202a037824 */ /* 0x000fc800078e0203 */
[----:B------:R-:W-:-:S05]  /*7020*/  IMAD.WIDE R72, R3, R72, c[0x0][0x170] ;  /* 0x00005c0003487625 */ /* 0x000fca00078e0248 */
[----:B------:R-:W-:Y:S04]  /*7030*/  STG.E [R72.64], R90 ;  /* 0x0000005a48007986 */ /* 0x000fe8000c101904 */
[----:B------:R-:W-:Y:S04]  /*7040*/  STG.E [R72.64+0x1c0], R98 ;  /* 0x0001c06248007986 */ /* 0x000fe8000c101904 */
        /* <DEDUP_REMOVED lines=109> */
[----:B------:R-:W-:Y:S01]  /*7720*/  STG.E [R72.64+0x572c0], R193 ;  /* 0x0572c0c148007986 */ /* 0x000fe2000c101904 */
[----:B------:R-:W-:Y:S05]  /*7730*/  EXIT ;  /* 0x000000000000794d */ /* 0x000fea0003800000 */
.L_x_8:
[----:B------:R-:W-:-:S00]  /*7740*/  BRA `(.L_x_8) ;  /* 0xfffffff000007947 */ /* 0x000fc0000383ffff */
[----:B------:R-:W-:-:S00]  /*7750*/  NOP ;  /* 0x0000000000007918 */ /* 0x000fc00000000000 */
        /* <DEDUP_REMOVED lines=10> */
.L_x_9:


//--------------------- .nv.shared.candidate3     --------------------------
	.section	.nv.shared.candidate3,"aw",@nobits
	.align	4
.nv.shared.candidate3:
	.zero		33364
